	.target	sm_90a

	.elftype	@"ET_EXEC"


//--------------------- .note.nv.tkinfo           --------------------------
	.section	.note.nv.tkinfo,"",@"SHT_NOTE"
	.sectionflags	@"SHF_NOTE_NV_TKINFO"
	.tkinfo
        /*0018*/ 	.word	0x00000002
        /*0030*/ 	.string	""
        /*0030*/ 	.string	"ptxas"
        /*0030*/ 	.string	"Cuda compilation tools, release 13.0, V13.0.88"
        /*0030*/ 	.string	"Build cuda_13.0.r13.0/compiler.36424714_0"
        /*0030*/ 	.string	"-arch sm_90a -m 64 "



//--------------------- .note.nv.cuinfo           --------------------------
	.section	.note.nv.cuinfo,"",@"SHT_NOTE"
	.sectionflags	@"SHF_NOTE_NV_CUINFO"
        /*0018*/ 	.short	0x0002
        /*001a*/ 	.short	0x005a
        /*001c*/ 	.short	0x0082
	.zero		2


//--------------------- .nv.info                  --------------------------
	.section	.nv.info,"",@"SHT_CUDA_INFO"
	.align	4


	//----- nvinfo : EIATTR_REGCOUNT
	.align		4
        /*0000*/ 	.byte	0x04, 0x2f
        /*0002*/ 	.short	(.L_12 - .L_11)
	.align		4
.L_11:
        /*0004*/ 	.word	index@(_ZN7cutlass13device_kernelINS_4gemm6kernel13GemmUniversalIN4cute5tupleIJiiiiEEENS1_10collective13CollectiveMmaINS1_37MainloopSm90TmaGmmaWarpSpecializedFP8ILi22ENS5_IJNS4_1CILi1EEENSA_ILi8EEESB_EEENS1_35KernelTmaWarpSpecializedCooperativeEEENS5_IJNSA_ILi256EEENSA_ILi64EEENSA_ILi32EEEEEENS_12float_e5m2_tENS5_IJlSB_lEEESK_SL_NS4_8TiledMMAINS4_8MMA_AtomIJNS4_4SM904GMMA30MMA_64x64x32_F32E5M2E5M2_SS_TNILNSP_7ScaleInE1ELSR_1EEEEEENS4_6LayoutINS5_IJNSA_ILi2EEESB_SB_EEENS5_IJSB_NSA_ILi0EEESX_EEEEENS5_IJNS4_10UnderscoreES10_S10_EEEEENS4_23SM90_TMA_LOAD_MULTICASTENS4_14ComposedLayoutINS4_7SwizzleILi1ELi4ELi3EEENS4_18smem_ptr_flag_bitsILi8EEENSU_INS5_IJSC_SI_EEENS5_IJSI_SB_EEEEEEEvNS4_8identityENS4_13SM90_TMA_LOADES1C_vS1D_EENS_8epilogue10collective6detail29Sm90TmaWarpSpecializedAdapterINS1H_15DefaultEpilogueISK_SL_SL_NS1G_6thread17LinearCombinationISK_Li1EffLNS1L_9ScaleType4KindE0ELNS_15FloatRoundStyleE2ESK_EENS1_15EpilogueDefaultEEEEEvvEEEEvNT_6ParamsE)
        /*0008*/ 	.word	0x000000a8


	//----- nvinfo : EIATTR_FRAME_SIZE
	.align		4
.L_12:
        /*000c*/ 	.byte	0x04, 0x11
        /*000e*/ 	.short	(.L_14 - .L_13)
	.align		4
.L_13:
        /*0010*/ 	.word	index@(_ZN7cutlass13device_kernelINS_4gemm6kernel13GemmUniversalIN4cute5tupleIJiiiiEEENS1_10collective13CollectiveMmaINS1_37MainloopSm90TmaGmmaWarpSpecializedFP8ILi22ENS5_IJNS4_1CILi1EEENSA_ILi8EEESB_EEENS1_35KernelTmaWarpSpecializedCooperativeEEENS5_IJNSA_ILi256EEENSA_ILi64EEENSA_ILi32EEEEEENS_12float_e5m2_tENS5_IJlSB_lEEESK_SL_NS4_8TiledMMAINS4_8MMA_AtomIJNS4_4SM904GMMA30MMA_64x64x32_F32E5M2E5M2_SS_TNILNSP_7ScaleInE1ELSR_1EEEEEENS4_6LayoutINS5_IJNSA_ILi2EEESB_SB_EEENS5_IJSB_NSA_ILi0EEESX_EEEEENS5_IJNS4_10UnderscoreES10_S10_EEEEENS4_23SM90_TMA_LOAD_MULTICASTENS4_14ComposedLayoutINS4_7SwizzleILi1ELi4ELi3EEENS4_18smem_ptr_flag_bitsILi8EEENSU_INS5_IJSC_SI_EEENS5_IJSI_SB_EEEEEEEvNS4_8identityENS4_13SM90_TMA_LOADES1C_vS1D_EENS_8epilogue10collective6detail29Sm90TmaWarpSpecializedAdapterINS1H_15DefaultEpilogueISK_SL_SL_NS1G_6thread17LinearCombinationISK_Li1EffLNS1L_9ScaleType4KindE0ELNS_15FloatRoundStyleE2ESK_EENS1_15EpilogueDefaultEEEEEvvEEEEvNT_6ParamsE)
        /*0014*/ 	.word	0x00000000


	//----- nvinfo : EIATTR_MIN_STACK_SIZE
	.align		4
.L_14:
        /*0018*/ 	.byte	0x04, 0x12
        /*001a*/ 	.short	(.L_16 - .L_15)
	.align		4
.L_15:
        /*001c*/ 	.word	index@(_ZN7cutlass13device_kernelINS_4gemm6kernel13GemmUniversalIN4cute5tupleIJiiiiEEENS1_10collective13CollectiveMmaINS1_37MainloopSm90TmaGmmaWarpSpecializedFP8ILi22ENS5_IJNS4_1CILi1EEENSA_ILi8EEESB_EEENS1_35KernelTmaWarpSpecializedCooperativeEEENS5_IJNSA_ILi256EEENSA_ILi64EEENSA_ILi32EEEEEENS_12float_e5m2_tENS5_IJlSB_lEEESK_SL_NS4_8TiledMMAINS4_8MMA_AtomIJNS4_4SM904GMMA30MMA_64x64x32_F32E5M2E5M2_SS_TNILNSP_7ScaleInE1ELSR_1EEEEEENS4_6LayoutINS5_IJNSA_ILi2EEESB_SB_EEENS5_IJSB_NSA_ILi0EEESX_EEEEENS5_IJNS4_10UnderscoreES10_S10_EEEEENS4_23SM90_TMA_LOAD_MULTICASTENS4_14ComposedLayoutINS4_7SwizzleILi1ELi4ELi3EEENS4_18smem_ptr_flag_bitsILi8EEENSU_INS5_IJSC_SI_EEENS5_IJSI_SB_EEEEEEEvNS4_8identityENS4_13SM90_TMA_LOADES1C_vS1D_EENS_8epilogue10collective6detail29Sm90TmaWarpSpecializedAdapterINS1H_15DefaultEpilogueISK_SL_SL_NS1G_6thread17LinearCombinationISK_Li1EffLNS1L_9ScaleType4KindE0ELNS_15FloatRoundStyleE2ESK_EENS1_15EpilogueDefaultEEEEEvvEEEEvNT_6ParamsE)
        /*0020*/ 	.word	0x00000000
.L_16:


//--------------------- .nv.compat                --------------------------
	.section	.nv.compat,"",@"SHT_CUDA_COMPAT_INFO"
	.align	4
        /*0000*/ 	.byte	0x02, 0x09, 0x01, 0x00, 0x02, 0x02, 0x04, 0x00, 0x02, 0x05, 0x05, 0x00, 0x03, 0x07, 0x01, 0x01
        /*0010*/ 	.byte	0x02, 0x03, 0x01, 0x00, 0x02, 0x06, 0x01, 0x00, 0x04, 0x0b, 0x08, 0x00, 0x00, 0x00, 0x00, 0x00
        /*0020*/ 	.byte	0x00, 0x00, 0x00, 0x00


//--------------------- .nv.info._ZN7cutlass13device_kernelINS_4gemm6kernel13GemmUniversalIN4cute5tupleIJiiiiEEENS1_10collective13CollectiveMmaINS1_37MainloopSm90TmaGmmaWarpSpecializedFP8ILi22ENS5_IJNS4_1CILi1EEENSA_ILi8EEESB_EEENS1_35KernelTmaWarpSpecializedCooperativeEEENS5_IJNSA_ILi256EEENSA_ILi64EEENSA_ILi32EEEEEENS_12float_e5m2_tENS5_IJlSB_lEEESK_SL_NS4_8TiledMMAINS4_8MMA_AtomIJNS4_4SM904GMMA30MMA_64x64x32_F32E5M2E5M2_SS_TNILNSP_7ScaleInE1ELSR_1EEEEEENS4_6LayoutINS5_IJNSA_ILi2EEESB_SB_EEENS5_IJSB_NSA_ILi0EEESX_EEEEENS5_IJNS4_10UnderscoreES10_S10_EEEEENS4_23SM90_TMA_LOAD_MULTICASTENS4_14ComposedLayoutINS4_7SwizzleILi1ELi4ELi3EEENS4_18smem_ptr_flag_bitsILi8EEENSU_INS5_IJSC_SI_EEENS5_IJSI_SB_EEEEEEEvNS4_8identityENS4_13SM90_TMA_LOADES1C_vS1D_EENS_8epilogue10collective6detail29Sm90TmaWarpSpecializedAdapterINS1H_15DefaultEpilogueISK_SL_SL_NS1G_6thread17LinearCombinationISK_Li1EffLNS1L_9ScaleType4KindE0ELNS_15FloatRoundStyleE2ESK_EENS1_15EpilogueDefaultEEEEEvvEEEEvNT_6ParamsE --------------------------
	.section	.nv.info._ZN7cutlass13device_kernelINS_4gemm6kernel13GemmUniversalIN4cute5tupleIJiiiiEEENS1_10collective13CollectiveMmaINS1_37MainloopSm90TmaGmmaWarpSpecializedFP8ILi22ENS5_IJNS4_1CILi1EEENSA_ILi8EEESB_EEENS1_35KernelTmaWarpSpecializedCooperativeEEENS5_IJNSA_ILi256EEENSA_ILi64EEENSA_ILi32EEEEEENS_12float_e5m2_tENS5_IJlSB_lEEESK_SL_NS4_8TiledMMAINS4_8MMA_AtomIJNS4_4SM904GMMA30MMA_64x64x32_F32E5M2E5M2_SS_TNILNSP_7ScaleInE1ELSR_1EEEEEENS4_6LayoutINS5_IJNSA_ILi2EEESB_SB_EEENS5_IJSB_NSA_ILi0EEESX_EEEEENS5_IJNS4_10UnderscoreES10_S10_EEEEENS4_23SM90_TMA_LOAD_MULTICASTENS4_14ComposedLayoutINS4_7SwizzleILi1ELi4ELi3EEENS4_18smem_ptr_flag_bitsILi8EEENSU_INS5_IJSC_SI_EEENS5_IJSI_SB_EEEEEEEvNS4_8identityENS4_13SM90_TMA_LOADES1C_vS1D_EENS_8epilogue10collective6detail29Sm90TmaWarpSpecializedAdapterINS1H_15DefaultEpilogueISK_SL_SL_NS1G_6thread17LinearCombinationISK_Li1EffLNS1L_9ScaleType4KindE0ELNS_15FloatRoundStyleE2ESK_EENS1_15EpilogueDefaultEEEEEvvEEEEvNT_6ParamsE,"",@"SHT_CUDA_INFO"
	.sectionflags	@""
	.align	4


	//----- nvinfo : EIATTR_CUDA_API_VERSION
	.align		4
        /*0000*/ 	.byte	0x04, 0x37
        /*0002*/ 	.short	(.L_18 - .L_17)
.L_17:
        /*0004*/ 	.word	0x00000082


	//----- nvinfo : EIATTR_KPARAM_INFO
	.align		4
.L_18:
        /*0008*/ 	.byte	0x04, 0x17
        /*000a*/ 	.short	(.L_20 - .L_19)
.L_19:
        /*000c*/ 	.word	0x00000000
        /*0010*/ 	.short	0x0000
        /*0012*/ 	.short	0x0070
        /*0014*/ 	.byte	0x00, 0xf0, 0x01, 0x10


	//----- nvinfo : EIATTR_SPARSE_MMA_MASK
	.align		4
.L_20:
        /*0018*/ 	.byte	0x03, 0x50
        /*001a*/ 	.short	0x0000


	//----- nvinfo : EIATTR_MAXREG_COUNT
	.align		4
        /*001c*/ 	.byte	0x03, 0x1b
        /*001e*/ 	.short	0x00a8


	//----- nvinfo : EIATTR_NUM_BARRIERS
	.align		4
        /*0020*/ 	.byte	0x02, 0x4c
        /*0022*/ 	.byte	0x01
	.zero		1


	//----- nvinfo : EIATTR_MERCURY_ISA_VERSION
	.align		4
        /*0024*/ 	.byte	0x03, 0x5f
        /*0026*/ 	.short	0x0101


	//----- nvinfo : EIATTR_INT_WARP_WIDE_INSTR_OFFSETS
	.align		4
        /*0028*/ 	.byte	0x04, 0x31
        /*002a*/ 	.short	(.L_22 - .L_21)


	//   ....[0]....
.L_21:
        /*002c*/ 	.word	0x000006b0


	//   ....[1]....
        /*0030*/ 	.word	0x000006d0


	//   ....[2]....
        /*0034*/ 	.word	0x000008a0


	//----- nvinfo : EIATTR_COOP_GROUP_MASK_REGIDS
	.align		4
.L_22:
        /*0038*/ 	.byte	0x04, 0x29
        /*003a*/ 	.short	(.L_24 - .L_23)


	//   ....[0]....
.L_23:
        /*003c*/ 	.word	0xffffffff


	//   ....[1]....
        /*0040*/ 	.word	0xffffffff


	//   ....[2]....
        /*0044*/ 	.word	0xffffffff


	//   ....[3]....
        /*0048*/ 	.word	0xffffffff


	//   ....[4]....
        /*004c*/ 	.word	0xffffffff


	//   ....[5]....
        /*0050*/ 	.word	0xffffffff


	//----- nvinfo : EIATTR_COOP_GROUP_INSTR_OFFSETS
	.align		4
.L_24:
        /*0054*/ 	.byte	0x04, 0x28
        /*0056*/ 	.short	(.L_26 - .L_25)


	//   ....[0]....
.L_25:
        /*0058*/ 	.word	0x00000060


	//   ....[1]....
        /*005c*/ 	.word	0x00000070


	//   ....[2]....
        /*0060*/ 	.word	0x00000130


	//   ....[3]....
        /*0064*/ 	.word	0x00000530


	//   ....[4]....
        /*0068*/ 	.word	0x000009e0


	//   ....[5]....
        /*006c*/ 	.word	0x00001460


	//----- nvinfo : EIATTR_REG_RECONFIG
	.align		4
.L_26:
        /*0070*/ 	.byte	0x01, 0x54
	.zero		2


	//----- nvinfo : EIATTR_MBARRIER_INSTR_OFFSETS
	.align		4
        /*0074*/ 	.byte	0x04, 0x39
        /*0076*/ 	.short	(.L_28 - .L_27)


	//   ....[0]....
.L_27:
        /*0078*/ 	.word	0x00000250
        /*007c*/ 	.word	0x000000ff
        /*0080*/ 	.word	0x00000000
        /*0084*/ 	.short	0x0100
        /*0086*/ 	.byte	0x08
	.zero		1


	//   ....[1]....
        /*0088*/ 	.word	0x00000260
        /*008c*/ 	.word	0x000000ff
        /*0090*/ 	.word	0x000000b0
        /*0094*/ 	.short	0x0100
        /*0096*/ 	.byte	0x08
	.zero		1


	//   ....[2]....
        /*0098*/ 	.word	0x00000270
        /*009c*/ 	.word	0x000000ff
        /*00a0*/ 	.word	0x00000008
        /*00a4*/ 	.short	0x0100
        /*00a6*/ 	.byte	0x08
	.zero		1


	//   ....[3]....
        /*00a8*/ 	.word	0x00000280
        /*00ac*/ 	.word	0x000000ff
        /*00b0*/ 	.word	0x000000b8
        /*00b4*/ 	.short	0x0100
        /*00b6*/ 	.byte	0x08
	.zero		1


	//   ....[4]....
        /*00b8*/ 	.word	0x00000290
        /*00bc*/ 	.word	0x000000ff
        /*00c0*/ 	.word	0x00000010
        /*00c4*/ 	.short	0x0100
        /*00c6*/ 	.byte	0x08
	.zero		1


	//   ....[5]....
        /*00c8*/ 	.word	0x000002a0
        /*00cc*/ 	.word	0x000000ff
        /*00d0*/ 	.word	0x000000c0
        /*00d4*/ 	.short	0x0100
        /*00d6*/ 	.byte	0x08
	.zero		1


	//   ....[6]....
        /*00d8*/ 	.word	0x000002b0
        /*00dc*/ 	.word	0x000000ff
        /*00e0*/ 	.word	0x00000018
        /*00e4*/ 	.short	0x0100
        /*00e6*/ 	.byte	0x08
	.zero		1


	//   ....[7]....
        /*00e8*/ 	.word	0x000002c0
        /*00ec*/ 	.word	0x000000ff
        /*00f0*/ 	.word	0x000000c8
        /*00f4*/ 	.short	0x0100
        /*00f6*/ 	.byte	0x08
	.zero		1


	//   ....[8]....
        /*00f8*/ 	.word	0x000002d0
        /*00fc*/ 	.word	0x000000ff
        /*0100*/ 	.word	0x00000020
        /*0104*/ 	.short	0x0100
        /*0106*/ 	.byte	0x08
	.zero		1


	//   ....[9]....
        /*0108*/ 	.word	0x000002e0
        /*010c*/ 	.word	0x000000ff
        /*0110*/ 	.word	0x000000d0
        /*0114*/ 	.short	0x0100
        /*0116*/ 	.byte	0x08
	.zero		1


	//   ....[10]....
        /*0118*/ 	.word	0x000002f0
        /*011c*/ 	.word	0x000000ff
        /*0120*/ 	.word	0x00000028
        /*0124*/ 	.short	0x0100
        /*0126*/ 	.byte	0x08
	.zero		1


	//   ....[11]....
        /*0128*/ 	.word	0x00000300
        /*012c*/ 	.word	0x000000ff
        /*0130*/ 	.word	0x000000d8
        /*0134*/ 	.short	0x0100
        /*0136*/ 	.byte	0x08
	.zero		1


	//   ....[12]....
        /*0138*/ 	.word	0x00000310
        /*013c*/ 	.word	0x000000ff
        /*0140*/ 	.word	0x00000030
        /*0144*/ 	.short	0x0100
        /*0146*/ 	.byte	0x08
	.zero		1


	//   ....[13]....
        /*0148*/ 	.word	0x00000320
        /*014c*/ 	.word	0x000000ff
        /*0150*/ 	.word	0x000000e0
        /*0154*/ 	.short	0x0100
        /*0156*/ 	.byte	0x08
	.zero		1


	//   ....[14]....
        /*0158*/ 	.word	0x00000330
        /*015c*/ 	.word	0x000000ff
        /*0160*/ 	.word	0x00000038
        /*0164*/ 	.short	0x0100
        /*0166*/ 	.byte	0x08
	.zero		1


	//   ....[15]....
        /*0168*/ 	.word	0x00000340
        /*016c*/ 	.word	0x000000ff
        /*0170*/ 	.word	0x000000e8
        /*0174*/ 	.short	0x0100
        /*0176*/ 	.byte	0x08
	.zero		1


	//   ....[16]....
        /*0178*/ 	.word	0x00000350
        /*017c*/ 	.word	0x000000ff
        /*0180*/ 	.word	0x00000040
        /*0184*/ 	.short	0x0100
        /*0186*/ 	.byte	0x08
	.zero		1


	//   ....[17]....
        /*0188*/ 	.word	0x00000360
        /*018c*/ 	.word	0x000000ff
        /*0190*/ 	.word	0x000000f0
        /*0194*/ 	.short	0x0100
        /*0196*/ 	.byte	0x08
	.zero		1


	//   ....[18]....
        /*0198*/ 	.word	0x00000370
        /*019c*/ 	.word	0x000000ff
        /*01a0*/ 	.word	0x00000048
        /*01a4*/ 	.short	0x0100
        /*01a6*/ 	.byte	0x08
	.zero		1


	//   ....[19]....
        /*01a8*/ 	.word	0x00000380
        /*01ac*/ 	.word	0x000000ff
        /*01b0*/ 	.word	0x000000f8
        /*01b4*/ 	.short	0x0100
        /*01b6*/ 	.byte	0x08
	.zero		1


	//   ....[20]....
        /*01b8*/ 	.word	0x00000390
        /*01bc*/ 	.word	0x000000ff
        /*01c0*/ 	.word	0x00000050
        /*01c4*/ 	.short	0x0100
        /*01c6*/ 	.byte	0x08
	.zero		1


	//   ....[21]....
        /*01c8*/ 	.word	0x000003a0
        /*01cc*/ 	.word	0x000000ff
        /*01d0*/ 	.word	0x00000100
        /*01d4*/ 	.short	0x0100
        /*01d6*/ 	.byte	0x08
	.zero		1


	//   ....[22]....
        /*01d8*/ 	.word	0x000003b0
        /*01dc*/ 	.word	0x000000ff
        /*01e0*/ 	.word	0x00000058
        /*01e4*/ 	.short	0x0100
        /*01e6*/ 	.byte	0x08
	.zero		1


	//   ....[23]....
        /*01e8*/ 	.word	0x000003c0
        /*01ec*/ 	.word	0x000000ff
        /*01f0*/ 	.word	0x00000108
        /*01f4*/ 	.short	0x0100
        /*01f6*/ 	.byte	0x08
	.zero		1


	//   ....[24]....
        /*01f8*/ 	.word	0x000003d0
        /*01fc*/ 	.word	0x000000ff
        /*0200*/ 	.word	0x00000060
        /*0204*/ 	.short	0x0100
        /*0206*/ 	.byte	0x08
	.zero		1


	//   ....[25]....
        /*0208*/ 	.word	0x000003e0
        /*020c*/ 	.word	0x000000ff
        /*0210*/ 	.word	0x00000110
        /*0214*/ 	.short	0x0100
        /*0216*/ 	.byte	0x08
	.zero		1


	//   ....[26]....
        /*0218*/ 	.word	0x000003f0
        /*021c*/ 	.word	0x000000ff
        /*0220*/ 	.word	0x00000068
        /*0224*/ 	.short	0x0100
        /*0226*/ 	.byte	0x08
	.zero		1


	//   ....[27]....
        /*0228*/ 	.word	0x00000400
        /*022c*/ 	.word	0x000000ff
        /*0230*/ 	.word	0x00000118
        /*0234*/ 	.short	0x0100
        /*0236*/ 	.byte	0x08
	.zero		1


	//   ....[28]....
        /*0238*/ 	.word	0x00000410
        /*023c*/ 	.word	0x000000ff
        /*0240*/ 	.word	0x00000070
        /*0244*/ 	.short	0x0100
        /*0246*/ 	.byte	0x08
	.zero		1


	//   ....[29]....
        /*0248*/ 	.word	0x00000420
        /*024c*/ 	.word	0x000000ff
        /*0250*/ 	.word	0x00000120
        /*0254*/ 	.short	0x0100
        /*0256*/ 	.byte	0x08
	.zero		1


	//   ....[30]....
        /*0258*/ 	.word	0x00000430
        /*025c*/ 	.word	0x000000ff
        /*0260*/ 	.word	0x00000078
        /*0264*/ 	.short	0x0100
        /*0266*/ 	.byte	0x08
	.zero		1


	//   ....[31]....
        /*0268*/ 	.word	0x00000440
        /*026c*/ 	.word	0x000000ff
        /*0270*/ 	.word	0x00000128
        /*0274*/ 	.short	0x0100
        /*0276*/ 	.byte	0x08
	.zero		1


	//   ....[32]....
        /*0278*/ 	.word	0x00000450
        /*027c*/ 	.word	0x000000ff
        /*0280*/ 	.word	0x00000080
        /*0284*/ 	.short	0x0100
        /*0286*/ 	.byte	0x08
	.zero		1


	//   ....[33]....
        /*0288*/ 	.word	0x00000460
        /*028c*/ 	.word	0x000000ff
        /*0290*/ 	.word	0x00000130
        /*0294*/ 	.short	0x0100
        /*0296*/ 	.byte	0x08
	.zero		1


	//   ....[34]....
        /*0298*/ 	.word	0x00000470
        /*029c*/ 	.word	0x000000ff
        /*02a0*/ 	.word	0x00000088
        /*02a4*/ 	.short	0x0100
        /*02a6*/ 	.byte	0x08
	.zero		1


	//   ....[35]....
        /*02a8*/ 	.word	0x00000480
        /*02ac*/ 	.word	0x000000ff
        /*02b0*/ 	.word	0x00000138
        /*02b4*/ 	.short	0x0100
        /*02b6*/ 	.byte	0x08
	.zero		1


	//   ....[36]....
        /*02b8*/ 	.word	0x00000490
        /*02bc*/ 	.word	0x000000ff
        /*02c0*/ 	.word	0x00000090
        /*02c4*/ 	.short	0x0100
        /*02c6*/ 	.byte	0x08
	.zero		1


	//   ....[37]....
        /*02c8*/ 	.word	0x000004a0
        /*02cc*/ 	.word	0x000000ff
        /*02d0*/ 	.word	0x00000140
        /*02d4*/ 	.short	0x0100
        /*02d6*/ 	.byte	0x08
	.zero		1


	//   ....[38]....
        /*02d8*/ 	.word	0x000004b0
        /*02dc*/ 	.word	0x000000ff
        /*02e0*/ 	.word	0x00000098
        /*02e4*/ 	.short	0x0100
        /*02e6*/ 	.byte	0x08
	.zero		1


	//   ....[39]....
        /*02e8*/ 	.word	0x000004c0
        /*02ec*/ 	.word	0x000000ff
        /*02f0*/ 	.word	0x00000148
        /*02f4*/ 	.short	0x0100
        /*02f6*/ 	.byte	0x08
	.zero		1


	//   ....[40]....
        /*02f8*/ 	.word	0x000004d0
        /*02fc*/ 	.word	0x000000ff
        /*0300*/ 	.word	0x000000a0
        /*0304*/ 	.short	0x0100
        /*0306*/ 	.byte	0x08
	.zero		1


	//   ....[41]....
        /*0308*/ 	.word	0x000004e0
        /*030c*/ 	.word	0x000000ff
        /*0310*/ 	.word	0x00000150
        /*0314*/ 	.short	0x0100
        /*0316*/ 	.byte	0x08
	.zero		1


	//   ....[42]....
        /*0318*/ 	.word	0x000004f0
        /*031c*/ 	.word	0x000000ff
        /*0320*/ 	.word	0x000000a8
        /*0324*/ 	.short	0x0100
        /*0326*/ 	.byte	0x08
	.zero		1


	//   ....[43]....
        /*0328*/ 	.word	0x00000500
        /*032c*/ 	.word	0x000000ff
        /*0330*/ 	.word	0x00000158
        /*0334*/ 	.short	0x0100
        /*0336*/ 	.byte	0x08
	.zero		1


	//   ....[44]....
        /*0338*/ 	.word	0x00000940
        /*033c*/ 	.word	0x000000ff
        /*0340*/ 	.word	0x00000170
        /*0344*/ 	.short	0x0100
        /*0346*/ 	.byte	0x06
	.zero		1


	//   ....[45]....
        /*0348*/ 	.word	0x00000990
        /*034c*/ 	.word	0x000000ff
        /*0350*/ 	.word	0x00000178
        /*0354*/ 	.short	0x0100
        /*0356*/ 	.byte	0x06
	.zero		1


	//   ....[46]....
        /*0358*/ 	.word	0x00001980
        /*035c*/ 	.word	0x000000ff
        /*0360*/ 	.word	0x00000000
        /*0364*/ 	.short	0x010a
        /*0366*/ 	.byte	0x07
	.zero		1


	//   ....[47]....
        /*0368*/ 	.word	0x000019e0
        /*036c*/ 	.word	0x000000ff
        /*0370*/ 	.word	0x00000000
        /*0374*/ 	.short	0x010a
        /*0376*/ 	.byte	0x07
	.zero		1


	//   ....[48]....
        /*0378*/ 	.word	0x000022e0
        /*037c*/ 	.word	0x000000ff
        /*0380*/ 	.word	0x00000000
        /*0384*/ 	.short	0x010a
        /*0386*/ 	.byte	0x0c
	.zero		1


	//   ....[49]....
        /*0388*/ 	.word	0x00002320
        /*038c*/ 	.word	0x000000ff
        /*0390*/ 	.word	0x00000000
        /*0394*/ 	.short	0x010a
        /*0396*/ 	.byte	0x0c
	.zero		1


	//   ....[50]....
        /*0398*/ 	.word	0x00002940
        /*039c*/ 	.word	0x0000000e
        /*03a0*/ 	.word	0x00000000
        /*03a4*/ 	.short	0x0101
        /*03a6*/ 	.byte	0x3f
	.zero		1


	//   ....[51]....
        /*03a8*/ 	.word	0x00002fc0
        /*03ac*/ 	.word	0x0000000b
        /*03b0*/ 	.word	0x00000000
        /*03b4*/ 	.short	0x0101
        /*03b6*/ 	.byte	0x3f
	.zero		1


	//   ....[52]....
        /*03b8*/ 	.word	0x00008a40
        /*03bc*/ 	.word	0x00000014
        /*03c0*/ 	.word	0x000000b0
        /*03c4*/ 	.short	0x010a
        /*03c6*/ 	.byte	0x3f
	.zero		1


	//   ....[53]....
        /*03c8*/ 	.word	0x00008dc0
        /*03cc*/ 	.word	0x00000008
        /*03d0*/ 	.word	0x00000178
        /*03d4*/ 	.short	0x0101
        /*03d6*/ 	.byte	0x3f
	.zero		1


	//   ....[54]....
        /*03d8*/ 	.word	0x000094e0
        /*03dc*/ 	.word	0x00000006
        /*03e0*/ 	.word	0x00000000
        /*03e4*/ 	.short	0x010a
        /*03e6*/ 	.byte	0x3f
	.zero		1


	//   ....[55]....
        /*03e8*/ 	.word	0x00009560
        /*03ec*/ 	.word	0x00000007
        /*03f0*/ 	.word	0x00000000
        /*03f4*/ 	.short	0x010a
        /*03f6*/ 	.byte	0x3f
	.zero		1


	//   ....[56]....
        /*03f8*/ 	.word	0x000095f0
        /*03fc*/ 	.word	0x00000006
        /*0400*/ 	.word	0x00000000
        /*0404*/ 	.short	0x010a
        /*0406*/ 	.byte	0x3f
	.zero		1


	//   ....[57]....
        /*0408*/ 	.word	0x00009680
        /*040c*/ 	.word	0x00000009
        /*0410*/ 	.word	0x00000000
        /*0414*/ 	.short	0x010a
        /*0416*/ 	.byte	0x3f
	.zero		1


	//   ....[58]....
        /*0418*/ 	.word	0x00009710
        /*041c*/ 	.word	0x00000006
        /*0420*/ 	.word	0x00000000
        /*0424*/ 	.short	0x010a
        /*0426*/ 	.byte	0x3f
	.zero		1


	//   ....[59]....
        /*0428*/ 	.word	0x000097a0
        /*042c*/ 	.word	0x00000009
        /*0430*/ 	.word	0x00000000
        /*0434*/ 	.short	0x010a
        /*0436*/ 	.byte	0x3f
	.zero		1


	//   ....[60]....
        /*0438*/ 	.word	0x00009830
        /*043c*/ 	.word	0x00000006
        /*0440*/ 	.word	0x00000000
        /*0444*/ 	.short	0x010a
        /*0446*/ 	.byte	0x3f
	.zero		1


	//   ....[61]....
        /*0448*/ 	.word	0x000098c0
        /*044c*/ 	.word	0x00000009
        /*0450*/ 	.word	0x00000000
        /*0454*/ 	.short	0x010a
        /*0456*/ 	.byte	0x3f
	.zero		1


	//   ....[62]....
        /*0458*/ 	.word	0x00009950
        /*045c*/ 	.word	0x00000006
        /*0460*/ 	.word	0x00000000
        /*0464*/ 	.short	0x010a
        /*0466*/ 	.byte	0x3f
	.zero		1


	//   ....[63]....
        /*0468*/ 	.word	0x000099e0
        /*046c*/ 	.word	0x00000009
        /*0470*/ 	.word	0x00000000
        /*0474*/ 	.short	0x010a
        /*0476*/ 	.byte	0x3f
	.zero		1


	//   ....[64]....
        /*0478*/ 	.word	0x00009a70
        /*047c*/ 	.word	0x00000006
        /*0480*/ 	.word	0x00000000
        /*0484*/ 	.short	0x010a
        /*0486*/ 	.byte	0x3f
	.zero		1


	//   ....[65]....
        /*0488*/ 	.word	0x00009b00
        /*048c*/ 	.word	0x00000009
        /*0490*/ 	.word	0x00000000
        /*0494*/ 	.short	0x010a
        /*0496*/ 	.byte	0x3f
	.zero		1


	//   ....[66]....
        /*0498*/ 	.word	0x00009b90
        /*049c*/ 	.word	0x00000006
        /*04a0*/ 	.word	0x00000000
        /*04a4*/ 	.short	0x010a
        /*04a6*/ 	.byte	0x3f
	.zero		1


	//   ....[67]....
        /*04a8*/ 	.word	0x00009c20
        /*04ac*/ 	.word	0x00000009
        /*04b0*/ 	.word	0x00000000
        /*04b4*/ 	.short	0x010a
        /*04b6*/ 	.byte	0x3f
	.zero		1


	//   ....[68]....
        /*04b8*/ 	.word	0x00009cb0
        /*04bc*/ 	.word	0x00000006
        /*04c0*/ 	.word	0x00000000
        /*04c4*/ 	.short	0x010a
        /*04c6*/ 	.byte	0x3f
	.zero		1


	//   ....[69]....
        /*04c8*/ 	.word	0x00009d40
        /*04cc*/ 	.word	0x00000009
        /*04d0*/ 	.word	0x00000000
        /*04d4*/ 	.short	0x010a
        /*04d6*/ 	.byte	0x3f
	.zero		1


	//   ....[70]....
        /*04d8*/ 	.word	0x00009dd0
        /*04dc*/ 	.word	0x00000006
        /*04e0*/ 	.word	0x00000000
        /*04e4*/ 	.short	0x010a
        /*04e6*/ 	.byte	0x3f
	.zero		1


	//   ....[71]....
        /*04e8*/ 	.word	0x00009e60
        /*04ec*/ 	.word	0x00000009
        /*04f0*/ 	.word	0x00000000
        /*04f4*/ 	.short	0x010a
        /*04f6*/ 	.byte	0x3f
	.zero		1


	//   ....[72]....
        /*04f8*/ 	.word	0x00009ef0
        /*04fc*/ 	.word	0x00000006
        /*0500*/ 	.word	0x00000000
        /*0504*/ 	.short	0x010a
        /*0506*/ 	.byte	0x3f
	.zero		1


	//   ....[73]....
        /*0508*/ 	.word	0x00009f80
        /*050c*/ 	.word	0x00000009
        /*0510*/ 	.word	0x00000000
        /*0514*/ 	.short	0x010a
        /*0516*/ 	.byte	0x3f
	.zero		1


	//   ....[74]....
        /*0518*/ 	.word	0x0000a010
        /*051c*/ 	.word	0x00000006
        /*0520*/ 	.word	0x00000000
        /*0524*/ 	.short	0x010a
        /*0526*/ 	.byte	0x3f
	.zero		1


	//   ....[75]....
        /*0528*/ 	.word	0x0000a0a0
        /*052c*/ 	.word	0x00000003
        /*0530*/ 	.word	0x00000000
        /*0534*/ 	.short	0x010a
        /*0536*/ 	.byte	0x3f
	.zero		1


	//   ....[76]....
        /*0538*/ 	.word	0x0000a110
        /*053c*/ 	.word	0x0000000c
        /*0540*/ 	.word	0x00000000
        /*0544*/ 	.short	0x010a
        /*0546*/ 	.byte	0x3f
	.zero		1


	//   ....[77]....
        /*0548*/ 	.word	0x0000a170
        /*054c*/ 	.word	0x0000000e
        /*0550*/ 	.word	0x00000000
        /*0554*/ 	.short	0x010a
        /*0556*/ 	.byte	0x3f
	.zero		1


	//   ....[78]....
        /*0558*/ 	.word	0x0000a240
        /*055c*/ 	.word	0x00000014
        /*0560*/ 	.word	0x000000b0
        /*0564*/ 	.short	0x010a
        /*0566*/ 	.byte	0x3f
	.zero		1


	//   ....[79]....
        /*0568*/ 	.word	0x0000a310
        /*056c*/ 	.word	0x00000006
        /*0570*/ 	.word	0x00000000
        /*0574*/ 	.short	0x010a
        /*0576*/ 	.byte	0x3f
	.zero		1


	//   ....[80]....
        /*0578*/ 	.word	0x0000a360
        /*057c*/ 	.word	0x00000007
        /*0580*/ 	.word	0x00000000
        /*0584*/ 	.short	0x010a
        /*0586*/ 	.byte	0x3f
	.zero		1


	//   ....[81]....
        /*0588*/ 	.word	0x0000a3b0
        /*058c*/ 	.word	0x00000006
        /*0590*/ 	.word	0x00000000
        /*0594*/ 	.short	0x010a
        /*0596*/ 	.byte	0x3f
	.zero		1


	//   ....[82]....
        /*0598*/ 	.word	0x0000a400
        /*059c*/ 	.word	0x00000009
        /*05a0*/ 	.word	0x00000000
        /*05a4*/ 	.short	0x010a
        /*05a6*/ 	.byte	0x3f
	.zero		1


	//   ....[83]....
        /*05a8*/ 	.word	0x0000a450
        /*05ac*/ 	.word	0x00000006
        /*05b0*/ 	.word	0x00000000
        /*05b4*/ 	.short	0x010a
        /*05b6*/ 	.byte	0x3f
	.zero		1


	//   ....[84]....
        /*05b8*/ 	.word	0x0000a4a0
        /*05bc*/ 	.word	0x00000009
        /*05c0*/ 	.word	0x00000000
        /*05c4*/ 	.short	0x010a
        /*05c6*/ 	.byte	0x3f
	.zero		1


	//   ....[85]....
        /*05c8*/ 	.word	0x0000a4f0
        /*05cc*/ 	.word	0x00000006
        /*05d0*/ 	.word	0x00000000
        /*05d4*/ 	.short	0x010a
        /*05d6*/ 	.byte	0x3f
	.zero		1


	//   ....[86]....
        /*05d8*/ 	.word	0x0000a540
        /*05dc*/ 	.word	0x00000009
        /*05e0*/ 	.word	0x00000000
        /*05e4*/ 	.short	0x010a
        /*05e6*/ 	.byte	0x3f
	.zero		1


	//   ....[87]....
        /*05e8*/ 	.word	0x0000a590
        /*05ec*/ 	.word	0x00000006
        /*05f0*/ 	.word	0x00000000
        /*05f4*/ 	.short	0x010a
        /*05f6*/ 	.byte	0x3f
	.zero		1


	//   ....[88]....
        /*05f8*/ 	.word	0x0000a5e0
        /*05fc*/ 	.word	0x00000009
        /*0600*/ 	.word	0x00000000
        /*0604*/ 	.short	0x010a
        /*0606*/ 	.byte	0x3f
	.zero		1


	//   ....[89]....
        /*0608*/ 	.word	0x0000a630
        /*060c*/ 	.word	0x00000006
        /*0610*/ 	.word	0x00000000
        /*0614*/ 	.short	0x010a
        /*0616*/ 	.byte	0x3f
	.zero		1


	//   ....[90]....
        /*0618*/ 	.word	0x0000a680
        /*061c*/ 	.word	0x00000009
        /*0620*/ 	.word	0x00000000
        /*0624*/ 	.short	0x010a
        /*0626*/ 	.byte	0x3f
	.zero		1


	//   ....[91]....
        /*0628*/ 	.word	0x0000a6d0
        /*062c*/ 	.word	0x00000006
        /*0630*/ 	.word	0x00000000
        /*0634*/ 	.short	0x010a
        /*0636*/ 	.byte	0x3f
	.zero		1


	//   ....[92]....
        /*0638*/ 	.word	0x0000a720
        /*063c*/ 	.word	0x00000009
        /*0640*/ 	.word	0x00000000
        /*0644*/ 	.short	0x010a
        /*0646*/ 	.byte	0x3f
	.zero		1


	//   ....[93]....
        /*0648*/ 	.word	0x0000a770
        /*064c*/ 	.word	0x00000006
        /*0650*/ 	.word	0x00000000
        /*0654*/ 	.short	0x010a
        /*0656*/ 	.byte	0x3f
	.zero		1


	//   ....[94]....
        /*0658*/ 	.word	0x0000a7c0
        /*065c*/ 	.word	0x00000009
        /*0660*/ 	.word	0x00000000
        /*0664*/ 	.short	0x010a
        /*0666*/ 	.byte	0x3f
	.zero		1


	//   ....[95]....
        /*0668*/ 	.word	0x0000a810
        /*066c*/ 	.word	0x00000006
        /*0670*/ 	.word	0x00000000
        /*0674*/ 	.short	0x010a
        /*0676*/ 	.byte	0x3f
	.zero		1


	//   ....[96]....
        /*0678*/ 	.word	0x0000a860
        /*067c*/ 	.word	0x00000009
        /*0680*/ 	.word	0x00000000
        /*0684*/ 	.short	0x010a
        /*0686*/ 	.byte	0x3f
	.zero		1


	//   ....[97]....
        /*0688*/ 	.word	0x0000a8b0
        /*068c*/ 	.word	0x00000006
        /*0690*/ 	.word	0x00000000
        /*0694*/ 	.short	0x010a
        /*0696*/ 	.byte	0x3f
	.zero		1


	//   ....[98]....
        /*0698*/ 	.word	0x0000a900
        /*069c*/ 	.word	0x00000009
        /*06a0*/ 	.word	0x00000000
        /*06a4*/ 	.short	0x010a
        /*06a6*/ 	.byte	0x3f
	.zero		1


	//   ....[99]....
        /*06a8*/ 	.word	0x0000a950
        /*06ac*/ 	.word	0x00000006
        /*06b0*/ 	.word	0x00000000
        /*06b4*/ 	.short	0x010a
        /*06b6*/ 	.byte	0x3f
	.zero		1


	//----- nvinfo : EIATTR_NUM_MBARRIERS
	.align		4
.L_28:
        /*06b8*/ 	.byte	0x03, 0x38
        /*06ba*/ 	.short	0x002e


	//----- nvinfo : EIATTR_EXIT_INSTR_OFFSETS
	.align		4
        /*06bc*/ 	.byte	0x04, 0x1c
        /*06be*/ 	.short	(.L_30 - .L_29)


	//   ....[0]....
.L_29:
        /*06c0*/ 	.word	0x00000b40


	//   ....[1]....
        /*06c4*/ 	.word	0x00001330


	//   ....[2]....
        /*06c8*/ 	.word	0x00008160


	//   ....[3]....
        /*06cc*/ 	.word	0x000086c0


	//   ....[4]....
        /*06d0*/ 	.word	0x0000a0f0


	//----- nvinfo : EIATTR_MAX_THREADS
	.align		4
.L_30:
        /*06d4*/ 	.byte	0x04, 0x05
        /*06d6*/ 	.short	(.L_32 - .L_31)
.L_31:
        /*06d8*/ 	.word	0x00000180
        /*06dc*/ 	.word	0x00000001
        /*06e0*/ 	.word	0x00000001


	//----- nvinfo : EIATTR_CRS_STACK_SIZE
	.align		4
.L_32:
        /*06e4*/ 	.byte	0x04, 0x1e
        /*06e6*/ 	.short	(.L_34 - .L_33)
.L_33:
        /*06e8*/ 	.word	0x00000000


	//----- nvinfo : EIATTR_CBANK_PARAM_SIZE
	.align		4
.L_34:
        /*06ec*/ 	.byte	0x03, 0x19
        /*06ee*/ 	.short	0x0470


	//----- nvinfo : EIATTR_PARAM_CBANK
	.align		4
        /*06f0*/ 	.byte	0x04, 0x0a
        /*06f2*/ 	.short	(.L_36 - .L_35)
	.align		4
.L_35:
        /*06f4*/ 	.word	index@(.nv.constant0._ZN7cutlass13device_kernelINS_4gemm6kernel13GemmUniversalIN4cute5tupleIJiiiiEEENS1_10collective13CollectiveMmaINS1_37MainloopSm90TmaGmmaWarpSpecializedFP8ILi22ENS5_IJNS4_1CILi1EEENSA_ILi8EEESB_EEENS1_35KernelTmaWarpSpecializedCooperativeEEENS5_IJNSA_ILi256EEENSA_ILi64EEENSA_ILi32EEEEEENS_12float_e5m2_tENS5_IJlSB_lEEESK_SL_NS4_8TiledMMAINS4_8MMA_AtomIJNS4_4SM904GMMA30MMA_64x64x32_F32E5M2E5M2_SS_TNILNSP_7ScaleInE1ELSR_1EEEEEENS4_6LayoutINS5_IJNSA_ILi2EEESB_SB_EEENS5_IJSB_NSA_ILi0EEESX_EEEEENS5_IJNS4_10UnderscoreES10_S10_EEEEENS4_23SM90_TMA_LOAD_MULTICASTENS4_14ComposedLayoutINS4_7SwizzleILi1ELi4ELi3EEENS4_18smem_ptr_flag_bitsILi8EEENSU_INS5_IJSC_SI_EEENS5_IJSI_SB_EEEEEEEvNS4_8identityENS4_13SM90_TMA_LOADES1C_vS1D_EENS_8epilogue10collective6detail29Sm90TmaWarpSpecializedAdapterINS1H_15DefaultEpilogueISK_SL_SL_NS1G_6thread17LinearCombinationISK_Li1EffLNS1L_9ScaleType4KindE0ELNS_15FloatRoundStyleE2ESK_EENS1_15EpilogueDefaultEEEEEvvEEEEvNT_6ParamsE)
        /*06f8*/ 	.short	0x0210
        /*06fa*/ 	.short	0x0470


	//----- nvinfo : EIATTR_SW_WAR
	.align		4
.L_36:
        /*06fc*/ 	.byte	0x04, 0x36
        /*06fe*/ 	.short	(.L_38 - .L_37)
.L_37:
        /*0700*/ 	.word	0x00000008
.L_38:


//--------------------- .nv.callgraph             --------------------------
	.section	.nv.callgraph,"",@"SHT_CUDA_CALLGRAPH"
	.align	4
	.sectionentsize	8
	.align		4
        /*0000*/ 	.word	0x00000000
	.align		4
        /*0004*/ 	.word	0xffffffff
	.align		4
        /*0008*/ 	.word	0x00000000
	.align		4
        /*000c*/ 	.word	0xfffffffe
	.align		4
        /*0010*/ 	.word	0x00000000
	.align		4
        /*0014*/ 	.word	0xfffffffd
	.align		4
        /*0018*/ 	.word	0x00000000
	.align		4
        /*001c*/ 	.word	0xfffffffc


//--------------------- .nv.constant4             --------------------------
	.section	.nv.constant4,"a",@progbits
	.align	8
	.align		8
.nv.constant4:
        /*0000*/ 	.dword	_ZN40_INTERNAL_c39656ec_4_k_cu_c614a7a2_291814cuda3std3__45__cpo5beginE
	.align		8
        /*0008*/ 	.dword	_ZN40_INTERNAL_c39656ec_4_k_cu_c614a7a2_291814cuda3std3__45__cpo3endE
	.align		8
        /*0010*/ 	.dword	_ZN40_INTERNAL_c39656ec_4_k_cu_c614a7a2_291814cuda3std3__45__cpo6cbeginE
	.align		8
        /*0018*/ 	.dword	_ZN40_INTERNAL_c39656ec_4_k_cu_c614a7a2_291814cuda3std3__45__cpo4cendE
	.align		8
        /*0020*/ 	.dword	_ZN40_INTERNAL_c39656ec_4_k_cu_c614a7a2_291814cuda3std3__442_GLOBAL__N__c39656ec_4_k_cu_c614a7a2_291816ignoreE
	.align		8
        /*0028*/ 	.dword	_ZN40_INTERNAL_c39656ec_4_k_cu_c614a7a2_291814cuda3std3__419piecewise_constructE
	.align		8
        /*0030*/ 	.dword	_ZN40_INTERNAL_c39656ec_4_k_cu_c614a7a2_291814cuda3std3__48in_placeE
	.align		8
        /*0038*/ 	.dword	_ZN40_INTERNAL_c39656ec_4_k_cu_c614a7a2_291814cuda3std6ranges3__45__cpo4swapE
	.align		8
        /*0040*/ 	.dword	_ZN40_INTERNAL_c39656ec_4_k_cu_c614a7a2_291814cuda3std6ranges3__45__cpo9iter_moveE
	.align		8
        /*0048*/ 	.dword	_ZN40_INTERNAL_c39656ec_4_k_cu_c614a7a2_291814cute7productE
	.align		8
        /*0050*/ 	.dword	_ZN40_INTERNAL_c39656ec_4_k_cu_c614a7a2_291814cute1_E


//--------------------- .text._ZN7cutlass13device_kernelINS_4gemm6kernel13GemmUniversalIN4cute5tupleIJiiiiEEENS1_10collective13CollectiveMmaINS1_37MainloopSm90TmaGmmaWarpSpecializedFP8ILi22ENS5_IJNS4_1CILi1EEENSA_ILi8EEESB_EEENS1_35KernelTmaWarpSpecializedCooperativeEEENS5_IJNSA_ILi256EEENSA_ILi64EEENSA_ILi32EEEEEENS_12float_e5m2_tENS5_IJlSB_lEEESK_SL_NS4_8TiledMMAINS4_8MMA_AtomIJNS4_4SM904GMMA30MMA_64x64x32_F32E5M2E5M2_SS_TNILNSP_7ScaleInE1ELSR_1EEEEEENS4_6LayoutINS5_IJNSA_ILi2EEESB_SB_EEENS5_IJSB_NSA_ILi0EEESX_EEEEENS5_IJNS4_10UnderscoreES10_S10_EEEEENS4_23SM90_TMA_LOAD_MULTICASTENS4_14ComposedLayoutINS4_7SwizzleILi1ELi4ELi3EEENS4_18smem_ptr_flag_bitsILi8EEENSU_INS5_IJSC_SI_EEENS5_IJSI_SB_EEEEEEEvNS4_8identityENS4_13SM90_TMA_LOADES1C_vS1D_EENS_8epilogue10collective6detail29Sm90TmaWarpSpecializedAdapterINS1H_15DefaultEpilogueISK_SL_SL_NS1G_6thread17LinearCombinationISK_Li1EffLNS1L_9ScaleType4KindE0ELNS_15FloatRoundStyleE2ESK_EENS1_15EpilogueDefaultEEEEEvvEEEEvNT_6ParamsE --------------------------
	.section	.text._ZN7cutlass13device_kernelINS_4gemm6kernel13GemmUniversalIN4cute5tupleIJiiiiEEENS1_10collective13CollectiveMmaINS1_37MainloopSm90TmaGmmaWarpSpecializedFP8ILi22ENS5_IJNS4_1CILi1EEENSA_ILi8EEESB_EEENS1_35KernelTmaWarpSpecializedCooperativeEEENS5_IJNSA_ILi256EEENSA_ILi64EEENSA_ILi32EEEEEENS_12float_e5m2_tENS5_IJlSB_lEEESK_SL_NS4_8TiledMMAINS4_8MMA_AtomIJNS4_4SM904GMMA30MMA_64x64x32_F32E5M2E5M2_SS_TNILNSP_7ScaleInE1ELSR_1EEEEEENS4_6LayoutINS5_IJNSA_ILi2EEESB_SB_EEENS5_IJSB_NSA_ILi0EEESX_EEEEENS5_IJNS4_10UnderscoreES10_S10_EEEEENS4_23SM90_TMA_LOAD_MULTICASTENS4_14ComposedLayoutINS4_7SwizzleILi1ELi4ELi3EEENS4_18smem_ptr_flag_bitsILi8EEENSU_INS5_IJSC_SI_EEENS5_IJSI_SB_EEEEEEEvNS4_8identityENS4_13SM90_TMA_LOADES1C_vS1D_EENS_8epilogue10collective6detail29Sm90TmaWarpSpecializedAdapterINS1H_15DefaultEpilogueISK_SL_SL_NS1G_6thread17LinearCombinationISK_Li1EffLNS1L_9ScaleType4KindE0ELNS_15FloatRoundStyleE2ESK_EENS1_15EpilogueDefaultEEEEEvvEEEEvNT_6ParamsE,"ax",@progbits
	.align	128
.text._ZN7cutlass13device_kernelINS_4gemm6kernel13GemmUniversalIN4cute5tupleIJiiiiEEENS1_10collective13CollectiveMmaINS1_37MainloopSm90TmaGmmaWarpSpecializedFP8ILi22ENS5_IJNS4_1CILi1EEENSA_ILi8EEESB_EEENS1_35KernelTmaWarpSpecializedCooperativeEEENS5_IJNSA_ILi256EEENSA_ILi64EEENSA_ILi32EEEEEENS_12float_e5m2_tENS5_IJlSB_lEEESK_SL_NS4_8TiledMMAINS4_8MMA_AtomIJNS4_4SM904GMMA30MMA_64x64x32_F32E5M2E5M2_SS_TNILNSP_7ScaleInE1ELSR_1EEEEEENS4_6LayoutINS5_IJNSA_ILi2EEESB_SB_EEENS5_IJSB_NSA_ILi0EEESX_EEEEENS5_IJNS4_10UnderscoreES10_S10_EEEEENS4_23SM90_TMA_LOAD_MULTICASTENS4_14ComposedLayoutINS4_7SwizzleILi1ELi4ELi3EEENS4_18smem_ptr_flag_bitsILi8EEENSU_INS5_IJSC_SI_EEENS5_IJSI_SB_EEEEEEEvNS4_8identityENS4_13SM90_TMA_LOADES1C_vS1D_EENS_8epilogue10collective6detail29Sm90TmaWarpSpecializedAdapterINS1H_15DefaultEpilogueISK_SL_SL_NS1G_6thread17LinearCombinationISK_Li1EffLNS1L_9ScaleType4KindE0ELNS_15FloatRoundStyleE2ESK_EENS1_15EpilogueDefaultEEEEEvvEEEEvNT_6ParamsE:
        .type           _ZN7cutlass13device_kernelINS_4gemm6kernel13GemmUniversalIN4cute5tupleIJiiiiEEENS1_10collective13CollectiveMmaINS1_37MainloopSm90TmaGmmaWarpSpecializedFP8ILi22ENS5_IJNS4_1CILi1EEENSA_ILi8EEESB_EEENS1_35KernelTmaWarpSpecializedCooperativeEEENS5_IJNSA_ILi256EEENSA_ILi64EEENSA_ILi32EEEEEENS_12float_e5m2_tENS5_IJlSB_lEEESK_SL_NS4_8TiledMMAINS4_8MMA_AtomIJNS4_4SM904GMMA30MMA_64x64x32_F32E5M2E5M2_SS_TNILNSP_7ScaleInE1ELSR_1EEEEEENS4_6LayoutINS5_IJNSA_ILi2EEESB_SB_EEENS5_IJSB_NSA_ILi0EEESX_EEEEENS5_IJNS4_10UnderscoreES10_S10_EEEEENS4_23SM90_TMA_LOAD_MULTICASTENS4_14ComposedLayoutINS4_7SwizzleILi1ELi4ELi3EEENS4_18smem_ptr_flag_bitsILi8EEENSU_INS5_IJSC_SI_EEENS5_IJSI_SB_EEEEEEEvNS4_8identityENS4_13SM90_TMA_LOADES1C_vS1D_EENS_8epilogue10collective6detail29Sm90TmaWarpSpecializedAdapterINS1H_15DefaultEpilogueISK_SL_SL_NS1G_6thread17LinearCombinationISK_Li1EffLNS1L_9ScaleType4KindE0ELNS_15FloatRoundStyleE2ESK_EENS1_15EpilogueDefaultEEEEEvvEEEEvNT_6ParamsE,@function
        .size           _ZN7cutlass13device_kernelINS_4gemm6kernel13GemmUniversalIN4cute5tupleIJiiiiEEENS1_10collective13CollectiveMmaINS1_37MainloopSm90TmaGmmaWarpSpecializedFP8ILi22ENS5_IJNS4_1CILi1EEENSA_ILi8EEESB_EEENS1_35KernelTmaWarpSpecializedCooperativeEEENS5_IJNSA_ILi256EEENSA_ILi64EEENSA_ILi32EEEEEENS_12float_e5m2_tENS5_IJlSB_lEEESK_SL_NS4_8TiledMMAINS4_8MMA_AtomIJNS4_4SM904GMMA30MMA_64x64x32_F32E5M2E5M2_SS_TNILNSP_7ScaleInE1ELSR_1EEEEEENS4_6LayoutINS5_IJNSA_ILi2EEESB_SB_EEENS5_IJSB_NSA_ILi0EEESX_EEEEENS5_IJNS4_10UnderscoreES10_S10_EEEEENS4_23SM90_TMA_LOAD_MULTICASTENS4_14ComposedLayoutINS4_7SwizzleILi1ELi4ELi3EEENS4_18smem_ptr_flag_bitsILi8EEENSU_INS5_IJSC_SI_EEENS5_IJSI_SB_EEEEEEEvNS4_8identityENS4_13SM90_TMA_LOADES1C_vS1D_EENS_8epilogue10collective6detail29Sm90TmaWarpSpecializedAdapterINS1H_15DefaultEpilogueISK_SL_SL_NS1G_6thread17LinearCombinationISK_Li1EffLNS1L_9ScaleType4KindE0ELNS_15FloatRoundStyleE2ESK_EENS1_15EpilogueDefaultEEEEEvvEEEEvNT_6ParamsE,(.L_x_243 - _ZN7cutlass13device_kernelINS_4gemm6kernel13GemmUniversalIN4cute5tupleIJiiiiEEENS1_10collective13CollectiveMmaINS1_37MainloopSm90TmaGmmaWarpSpecializedFP8ILi22ENS5_IJNS4_1CILi1EEENSA_ILi8EEESB_EEENS1_35KernelTmaWarpSpecializedCooperativeEEENS5_IJNSA_ILi256EEENSA_ILi64EEENSA_ILi32EEEEEENS_12float_e5m2_tENS5_IJlSB_lEEESK_SL_NS4_8TiledMMAINS4_8MMA_AtomIJNS4_4SM904GMMA30MMA_64x64x32_F32E5M2E5M2_SS_TNILNSP_7ScaleInE1ELSR_1EEEEEENS4_6LayoutINS5_IJNSA_ILi2EEESB_SB_EEENS5_IJSB_NSA_ILi0EEESX_EEEEENS5_IJNS4_10UnderscoreES10_S10_EEEEENS4_23SM90_TMA_LOAD_MULTICASTENS4_14ComposedLayoutINS4_7SwizzleILi1ELi4ELi3EEENS4_18smem_ptr_flag_bitsILi8EEENSU_INS5_IJSC_SI_EEENS5_IJSI_SB_EEEEEEEvNS4_8identityENS4_13SM90_TMA_LOADES1C_vS1D_EENS_8epilogue10collective6detail29Sm90TmaWarpSpecializedAdapterINS1H_15DefaultEpilogueISK_SL_SL_NS1G_6thread17LinearCombinationISK_Li1EffLNS1L_9ScaleType4KindE0ELNS_15FloatRoundStyleE2ESK_EENS1_15EpilogueDefaultEEEEEvvEEEEvNT_6ParamsE)
        .other          _ZN7cutlass13device_kernelINS_4gemm6kernel13GemmUniversalIN4cute5tupleIJiiiiEEENS1_10collective13CollectiveMmaINS1_37MainloopSm90TmaGmmaWarpSpecializedFP8ILi22ENS5_IJNS4_1CILi1EEENSA_ILi8EEESB_EEENS1_35KernelTmaWarpSpecializedCooperativeEEENS5_IJNSA_ILi256EEENSA_ILi64EEENSA_ILi32EEEEEENS_12float_e5m2_tENS5_IJlSB_lEEESK_SL_NS4_8TiledMMAINS4_8MMA_AtomIJNS4_4SM904GMMA30MMA_64x64x32_F32E5M2E5M2_SS_TNILNSP_7ScaleInE1ELSR_1EEEEEENS4_6LayoutINS5_IJNSA_ILi2EEESB_SB_EEENS5_IJSB_NSA_ILi0EEESX_EEEEENS5_IJNS4_10UnderscoreES10_S10_EEEEENS4_23SM90_TMA_LOAD_MULTICASTENS4_14ComposedLayoutINS4_7SwizzleILi1ELi4ELi3EEENS4_18smem_ptr_flag_bitsILi8EEENSU_INS5_IJSC_SI_EEENS5_IJSI_SB_EEEEEEEvNS4_8identityENS4_13SM90_TMA_LOADES1C_vS1D_EENS_8epilogue10collective6detail29Sm90TmaWarpSpecializedAdapterINS1H_15DefaultEpilogueISK_SL_SL_NS1G_6thread17LinearCombinationISK_Li1EffLNS1L_9ScaleType4KindE0ELNS_15FloatRoundStyleE2ESK_EENS1_15EpilogueDefaultEEEEEvvEEEEvNT_6ParamsE,@"STO_CUDA_ENTRY STV_DEFAULT"
_ZN7cutlass13device_kernelINS_4gemm6kernel13GemmUniversalIN4cute5tupleIJiiiiEEENS1_10collective13CollectiveMmaINS1_37MainloopSm90TmaGmmaWarpSpecializedFP8ILi22ENS5_IJNS4_1CILi1EEENSA_ILi8EEESB_EEENS1_35KernelTmaWarpSpecializedCooperativeEEENS5_IJNSA_ILi256EEENSA_ILi64EEENSA_ILi32EEEEEENS_12float_e5m2_tENS5_IJlSB_lEEESK_SL_NS4_8TiledMMAINS4_8MMA_AtomIJNS4_4SM904GMMA30MMA_64x64x32_F32E5M2E5M2_SS_TNILNSP_7ScaleInE1ELSR_1EEEEEENS4_6LayoutINS5_IJNSA_ILi2EEESB_SB_EEENS5_IJSB_NSA_ILi0EEESX_EEEEENS5_IJNS4_10UnderscoreES10_S10_EEEEENS4_23SM90_TMA_LOAD_MULTICASTENS4_14ComposedLayoutINS4_7SwizzleILi1ELi4ELi3EEENS4_18smem_ptr_flag_bitsILi8EEENSU_INS5_IJSC_SI_EEENS5_IJSI_SB_EEEEEEEvNS4_8identityENS4_13SM90_TMA_LOADES1C_vS1D_EENS_8epilogue10collective6detail29Sm90TmaWarpSpecializedAdapterINS1H_15DefaultEpilogueISK_SL_SL_NS1G_6thread17LinearCombinationISK_Li1EffLNS1L_9ScaleType4KindE0ELNS_15FloatRoundStyleE2ESK_EENS1_15EpilogueDefaultEEEEEvvEEEEvNT_6ParamsE:
[----:B------:R-:W-:Y:S01]  /*0000*/  LDC R1, c[0x0][0x28] ;  /* 0x00000a00ff017b82 */ /* 0x000fe20000000800 */
[----:B------:R-:W0:Y:S01]  /*0010*/  S2R R0, SR_TID.X ;  /* 0x0000000000007919 */ /* 0x000e220000002100 */
[----:B------:R-:W-:Y:S01]  /*0020*/  ELECT P0, URZ, PT ;  /* 0x00000000003f782f */ /* 0x000fe20003800000 */
[----:B------:R-:W-:Y:S01]  /*0030*/  BSSY B0, `(.L_x_0) ;  /* 0x000000f000007945 */ /* 0x000fe20003800000 */
[--C-:B0-----:R-:W-:Y:S02]  /*0040*/  SHF.R.U32.HI R2, RZ, 0x5, R0.reuse ;  /* 0x00000005ff027819 */ /* 0x101fe40000011600 */
[----:B------:R-:W-:-:S03]  /*0050*/  SHF.R.U32.HI R3, RZ, 0x7, R0 ;  /* 0x00000007ff037819 */ /* 0x000fc60000011600 */
[----:B------:R-:W0:Y:S04]  /*0060*/  SHFL.IDX PT, R6, R2, RZ, 0x1f ;  /* 0x00001fff02067589 */ /* 0x000e2800000e0000 */
[----:B------:R1:W2:Y:S01]  /*0070*/  SHFL.IDX PT, R4, R3, RZ, 0x1f ;  /* 0x00001fff03047589 */ /* 0x0002a200000e0000 */
[----:B0-----:R-:W-:-:S13]  /*0080*/  ISETP.NE.OR P0, PT, R6, RZ, !P0 ;  /* 0x000000ff0600720c */ /* 0x001fda0004705670 */
[----:B-12---:R-:W-:Y:S05]  /*0090*/  @P0 BRA `(.L_x_1) ;  /* 0x0000000000200947 */ /* 0x006fea0003800000 */
[----:B------:R-:W-:Y:S02]  /*00a0*/  ULDC.64 UR4, c[0x0][0x198] ;  /* 0x0000660000047ab9 */ /* 0x000fe40000000a00 */
[----:B------:R-:W-:Y:S02]  /*00b0*/  UIADD3 UR6, UP0, UR4, 0xf0, URZ ;  /* 0x000000f004067890 */ /* 0x000fe4000ff1e03f */
[----:B------:R-:W-:Y:S02]  /*00c0*/  UIADD3 UR4, UP1, UR4, 0x1f0, URZ ;  /* 0x000001f004047890 */ /* 0x000fe4000ff3e03f */
[----:B------:R-:W-:Y:S02]  /*00d0*/  UIADD3.X UR7, URZ, UR5, URZ, UP0, !UPT ;  /* 0x000000053f077290 */ /* 0x000fe400087fe43f */
[----:B------:R-:W-:-:S07]  /*00e0*/  UIADD3.X UR5, URZ, UR5, URZ, UP1, !UPT ;  /* 0x000000053f057290 */ /* 0x000fce0008ffe43f */
[----:B------:R0:W-:Y:S02]  /*00f0*/  UTMACCTL.PF [UR6] ;  /* 0x00000000060079b9 */ /* 0x0001e40008040000 */
[----:B------:R0:W-:Y:S02]  /*0100*/  UTMACCTL.PF [UR4] ;  /* 0x00000000040079b9 */ /* 0x0001e40008040000 */
[----:B0-----:R-:W-:Y:S01]  /*0110*/  NOP ;  /* 0x0000000000007918 */ /* 0x001fe20000000000 */
.L_x_1:
[----:B------:R-:W-:Y:S05]  /*0120*/  BSYNC B0 ;  /* 0x0000000000007941 */ /* 0x000fea0003800000 */
.L_x_0:
[----:B------:R-:W0:Y:S02]  /*0130*/  SHFL.IDX PT, R3, R2, RZ, 0x1f ;  /* 0x00001fff02037589 */ /* 0x000e2400000e0000 */
[----:B0-----:R-:W-:-:S13]  /*0140*/  ISETP.NE.AND P0, PT, R3, RZ, PT ;  /* 0x000000ff0300720c */ /* 0x001fda0003f05270 */
[----:B------:R-:W-:Y:S05]  /*0150*/  @P0 BRA `(.L_x_2) ;  /* 0x0000000000f40947 */ /* 0x000fea0003800000 */
[----:B------:R-:W-:Y:S01]  /*0160*/  ELECT P0, URZ, PT ;  /* 0x00000000003f782f */ /* 0x000fe20003800000 */
[----:B------:R-:W-:-:S12]  /*0170*/  BSSY B0, `(.L_x_2) ;  /* 0x000003b000007945 */ /* 0x000fd80003800000 */
[----:B------:R-:W-:Y:S05]  /*0180*/  @!P0 BRA `(.L_x_3) ;  /* 0x0000000000e48947 */ /* 0x000fea0003800000 */
[----:B------:R-:W0:Y:S01]  /*0190*/  S2UR UR8, SR_CgaCtaId ;  /* 0x00000000000879c3 */ /* 0x000e220000008800 */
[----:B------:R-:W-:Y:S01]  /*01a0*/  UMOV UR4, 0x400 ;  /* 0x0000040000047882 */ /* 0x000fe20000000000 */
[----:B------:R-:W-:Y:S01]  /*01b0*/  UMOV UR5, 0x1 ;  /* 0x0000000100057882 */ /* 0x000fe20000000000 */
[----:B------:R-:W-:Y:S02]  /*01c0*/  UMOV UR6, 0x10 ;  /* 0x0000001000067882 */ /* 0x000fe40000000000 */
[----:B------:R-:W-:-:S04]  /*01d0*/  UIADD3 UR6, -UR6, 0x100000, URZ ;  /* 0x0010000006067890 */ /* 0x000fc8000fffe13f */
[----:B------:R-:W-:Y:S02]  /*01e0*/  USHF.L.U32 UR7, UR6, 0xb, URZ ;  /* 0x0000000b06077899 */ /* 0x000fe4000800063f */
[----:B------:R-:W-:Y:S02]  /*01f0*/  USHF.L.U32 UR6, UR6, 0x1, URZ ;  /* 0x0000000106067899 */ /* 0x000fe4000800063f */
[----:B0-----:R-:W-:Y:S02]  /*0200*/  ULEA UR8, UR8, UR4, 0x18 ;  /* 0x0000000408087291 */ /* 0x001fe4000f8ec03f */
[----:B------:R-:W-:-:S04]  /*0210*/  UIADD3 UR4, -UR5, 0x100000, URZ ;  /* 0x0010000005047890 */ /* 0x000fc8000fffe13f */
[----:B------:R-:W-:Y:S02]  /*0220*/  USHF.L.U32 UR5, UR4, 0xb, URZ ;  /* 0x0000000b04057899 */ /* 0x000fe4000800063f */
[----:B------:R-:W-:Y:S01]  /*0230*/  USHF.L.U32 UR4, UR4, 0x1, URZ ;  /* 0x0000000104047899 */ /* 0x000fe2000800063f */
[----:B------:R-:W0:Y:S11]  /*0240*/  FENCE.VIEW.ASYNC.S ;  /* 0x00000000000073c6 */ /* 0x000e360000000000 */
[----:B0-----:R0:W1:Y:S01]  /*0250*/  SYNCS.EXCH.64 URZ, [UR8], UR4 ;  /* 0x00000004083f75b2 */ /* 0x0010620008000100 */
[----:B------:R0:W2:Y:S01]  /*0260*/  SYNCS.EXCH.64 URZ, [UR8+0xb0], UR6 ;  /* 0x0000b006083f75b2 */ /* 0x0000a20008000100 */
[----:B------:R0:W3:Y:S01]  /*0270*/  SYNCS.EXCH.64 URZ, [UR8+0x8], UR4 ;  /* 0x00000804083f75b2 */ /* 0x0000e20008000100 */
[----:B------:R0:W4:Y:S01]  /*0280*/  SYNCS.EXCH.64 URZ, [UR8+0xb8], UR6 ;  /* 0x0000b806083f75b2 */ /* 0x0001220008000100 */
[----:B------:R0:W0:Y:S01]  /*0290*/  SYNCS.EXCH.64 URZ, [UR8+0x10], UR4 ;  /* 0x00001004083f75b2 */ /* 0x0000220008000100 */
        /* <DEDUP_REMOVED lines=39> */
[----:B-1234-:R-:W-:Y:S01]  /*0510*/  NOP ;  /* 0x0000000000007918 */ /* 0x01efe20000000000 */
.L_x_3:
[----:B0-----:R-:W-:Y:S05]  /*0520*/  BSYNC B0 ;  /* 0x0000000000007941 */ /* 0x001fea0003800000 */
.L_x_2:
[----:B------:R-:W0:Y:S01]  /*0530*/  SHFL.IDX PT, R2, R2, RZ, 0x1f ;  /* 0x00001fff02027589 */ /* 0x000e2200000e0000 */
[----:B------:R-:W-:Y:S01]  /*0540*/  SHF.R.S32.HI R5, RZ, 0x1f, R0 ;  /* 0x0000001fff057819 */ /* 0x000fe20000011400 */
[----:B------:R-:W1:Y:S01]  /*0550*/  S2UR UR8, SR_CTAID.X ;  /* 0x00000000000879c3 */ /* 0x000e620000002500 */
[----:B------:R-:W-:Y:S01]  /*0560*/  ELECT P0, URZ, PT ;  /* 0x00000000003f782f */ /* 0x000fe20003800000 */
[----:B------:R-:W2:Y:S01]  /*0570*/  S2R R8, SR_CTAID.Y ;  /* 0x0000000000087919 */ /* 0x000ea20000002600 */
[----:B------:R-:W-:Y:S01]  /*0580*/  LEA.HI R5, R5, R0, RZ, 0x7 ;  /* 0x0000000005057211 */ /* 0x000fe200078f38ff */
[----:B------:R-:W-:Y:S01]  /*0590*/  ULDC UR4, c[0x0][0x154] ;  /* 0x0000550000047ab9 */ /* 0x000fe20000000800 */
[----:B------:R-:W-:Y:S01]  /*05a0*/  NOP ;  /* 0x0000000000007918 */ /* 0x000fe20000000000 */
[----:B------:R-:W-:Y:S01]  /*05b0*/  NOP ;  /* 0x0000000000007918 */ /* 0x000fe20000000000 */
[----:B------:R-:W-:Y:S01]  /*05c0*/  LOP3.LUT R5, R5, 0xffffff80, RZ, 0xc0, !PT ;  /* 0xffffff8005057812 */ /* 0x000fe200078ec0ff */
[----:B------:R-:W3:Y:S04]  /*05d0*/  LDC R14, c[0x0][0x140] ;  /* 0x00005000ff0e7b82 */ /* 0x000ee80000000800 */
[----:B------:R-:W-:-:S04]  /*05e0*/  IMAD.IADD R5, R0, 0x1, -R5 ;  /* 0x0000000100057824 */ /* 0x000fc800078e0a05 */
[----:B------:R-:W4:Y:S01]  /*05f0*/  LDC R19, c[0x0][0x148] ;  /* 0x00005200ff137b82 */ /* 0x000f220000000800 */
[----:B------:R-:W-:Y:S02]  /*0600*/  SHF.R.S32.HI R10, RZ, 0x1f, R5 ;  /* 0x0000001fff0a7819 */ /* 0x000fe40000011405 */
[----:B------:R-:W-:Y:S02]  /*0610*/  LOP3.LUT P2, RZ, R5, 0x7, RZ, 0xc0, !PT ;  /* 0x0000000705ff7812 */ /* 0x000fe4000784c0ff */
[----:B------:R-:W-:Y:S02]  /*0620*/  LEA.HI R10, R10, R5, RZ, 0x3 ;  /* 0x000000050a0a7211 */ /* 0x000fe400078f18ff */
[----:B0-----:R-:W-:Y:S01]  /*0630*/  ISETP.NE.OR P0, PT, R2, RZ, !P0 ;  /* 0x000000ff0200720c */ /* 0x001fe20004705670 */
[----:B------:R-:W0:Y:S01]  /*0640*/  LDC R12, c[0x0][0x144] ;  /* 0x00005100ff0c7b82 */ /* 0x000e220000000800 */
[--C-:B------:R-:W-:Y:S02]  /*0650*/  SHF.R.S32.HI R2, RZ, 0x3, R10.reuse ;  /* 0x00000003ff027819 */ /* 0x100fe4000001140a */
[----:B------:R-:W-:-:S02]  /*0660*/  SHF.R.S32.HI R7, RZ, 0x1f, R10 ;  /* 0x0000001fff077819 */ /* 0x000fc4000001140a */
[----:B------:R-:W-:Y:S02]  /*0670*/  SHF.R.S32.HI R10, RZ, 0x1f, R3 ;  /* 0x0000001fff0a7819 */ /* 0x000fe40000011403 */
[----:B------:R-:W-:Y:S02]  /*0680*/  LEA.HI R7, R7, R2, RZ, 0x2 ;  /* 0x0000000207077211 */ /* 0x000fe400078f10ff */
[----:B------:R-:W-:Y:S02]  /*0690*/  LEA.HI R10, R10, R3, RZ, 0x2 ;  /* 0x000000030a0a7211 */ /* 0x000fe400078f10ff */
[----:B------:R-:W-:Y:S01]  /*06a0*/  LOP3.LUT R7, R7, 0xfffffffc, RZ, 0xc0, !PT ;  /* 0xfffffffc07077812 */ /* 0x000fe200078ec0ff */
[----:B------:R-:W-:Y:S01]  /*06b0*/  VOTEU.ALL UP0, P0 ;  /* 0x00000000003f7886 */ /* 0x000fe20000000000 */
[----:B--2---:R-:W-:Y:S01]  /*06c0*/  I2FP.F32.U32 R11, R8 ;  /* 0x00000008000b7245 */ /* 0x004fe20000201000 */
[----:B------:R-:W-:Y:S01]  /*06d0*/  VOTEU.ALL UP1, P0 ;  /* 0x00000000003f7886 */ /* 0x000fe20000020000 */
[----:B------:R-:W-:Y:S01]  /*06e0*/  LOP3.LUT R10, R10, 0x3ffffffc, RZ, 0xc0, !PT ;  /* 0x3ffffffc0a0a7812 */ /* 0x000fe200078ec0ff */
[----:B------:R-:W-:Y:S01]  /*06f0*/  IMAD.IADD R7, R2, 0x1, -R7 ;  /* 0x0000000102077824 */ /* 0x000fe200078e0a07 */
[----:B------:R-:W2:Y:S01]  /*0700*/  @!UP0 S2UR UR7, SR_CgaCtaId ;  /* 0x00000000000789c3 */ /* 0x000ea20000008800 */
[----:B-1----:R-:W-:Y:S01]  /*0710*/  I2FP.F32.U32 R2, UR8 ;  /* 0x0000000800027c45 */ /* 0x002fe20008201000 */
[----:B------:R-:W-:Y:S01]  /*0720*/  FMUL R13, R11, UR4 ;  /* 0x000000040b0d7c20 */ /* 0x000fe20008400000 */
[----:B------:R-:W-:Y:S01]  /*0730*/  ULDC UR4, c[0x0][0x150] ;  /* 0x0000540000047ab9 */ /* 0x000fe20000000800 */
[----:B------:R-:W-:Y:S01]  /*0740*/  IMAD.IADD R10, R3, 0x1, -R10 ;  /* 0x00000001030a7824 */ /* 0x000fe200078e0a0a */
[----:B------:R-:W-:Y:S01]  /*0750*/  SHF.R.S32.HI R3, RZ, 0x1f, R6 ;  /* 0x0000001fff037819 */ /* 0x000fe20000011406 */
[----:B------:R-:W-:Y:S01]  /*0760*/  FMUL R11, R2, UR4 ;  /* 0x00000004020b7c20 */ /* 0x000fe20008400000 */
[----:B------:R-:W-:Y:S01]  /*0770*/  UMOV UR4, 0x20 ;  /* 0x0000002000047882 */ /* 0x000fe20000000000 */
[----:B------:R-:W1:Y:S01]  /*0780*/  F2I.U32.TRUNC.NTZ R13, R13 ;  /* 0x0000000d000d7305 */ /* 0x000e62000020f000 */
[----:B------:R-:W-:Y:S01]  /*0790*/  LEA.HI R3, R3, R6, RZ, 0x2 ;  /* 0x0000000603037211 */ /* 0x000fe200078f10ff */
[----:B------:R-:W-:Y:S01]  /*07a0*/  IMAD R7, R10, 0x4, R7 ;  /* 0x000000040a077824 */ /* 0x000fe200078e0207 */
[----:B------:R-:W-:Y:S01]  /*07b0*/  @!UP0 UMOV UR6, 0x400 ;  /* 0x0000040000068882 */ /* 0x000fe20000000000 */
[----:B------:R-:W-:-:S04]  /*07c0*/  @!UP0 UIADD3 UR4, -UR4, 0x100000, URZ ;  /* 0x0010000004048890 */ /* 0x000fc8000fffe13f */
[----:B------:R-:W-:Y:S02]  /*07d0*/  @!UP0 USHF.L.U32 UR5, UR4, 0xb, URZ ;  /* 0x0000000b04058899 */ /* 0x000fe4000800063f */
[----:B------:R-:W-:Y:S01]  /*07e0*/  @!UP0 USHF.L.U32 UR4, UR4, 0x1, URZ ;  /* 0x0000000104048899 */ /* 0x000fe2000800063f */
[----:B------:R-:W-:Y:S01]  /*07f0*/  LOP3.LUT R3, R3, 0xfffffffc, RZ, 0xc0, !PT ;  /* 0xfffffffc03037812 */ /* 0x000fe200078ec0ff */
[C---:B------:R-:W-:Y:S01]  /*0800*/  IMAD.SHL.U32 R2, R7.reuse, 0x4, RZ ;  /* 0x0000000407027824 */ /* 0x040fe200078e00ff */
[----:B---3--:R-:W-:Y:S01]  /*0810*/  ISETP.EQ.U32.AND P3, PT, R14, 0x1, PT ;  /* 0x000000010e00780c */ /* 0x008fe20003f62070 */
[----:B------:R-:W3:Y:S01]  /*0820*/  F2I.U32.TRUNC.NTZ R11, R11 ;  /* 0x0000000b000b7305 */ /* 0x000ee2000020f000 */
[----:B------:R-:W-:Y:S02]  /*0830*/  VIADD R10, R4, 0xffffffff ;  /* 0xffffffff040a7836 */ /* 0x000fe40000000000 */
[----:B------:R-:W-:Y:S01]  /*0840*/  IMAD.IADD R6, R6, 0x1, -R3 ;  /* 0x0000000106067824 */ /* 0x000fe200078e0a03 */
[----:B------:R-:W-:-:S02]  /*0850*/  LOP3.LUT R5, R7, 0xc, R2, 0x78, !PT ;  /* 0x0000000c07057812 */ /* 0x000fc400078e7802 */
[----:B------:R-:W-:Y:S01]  /*0860*/  ISETP.GE.U32.AND P5, PT, R10, 0x2, PT ;  /* 0x000000020a00780c */ /* 0x000fe20003fa6070 */
[----:B-1----:R-:W-:Y:S01]  /*0870*/  IMAD.MOV R20, RZ, RZ, -R13 ;  /* 0x000000ffff147224 */ /* 0x002fe200078e0a0d */
[----:B--2---:R-:W-:Y:S01]  /*0880*/  @!UP0 ULEA UR6, UR7, UR6, 0x18 ;  /* 0x0000000607068291 */ /* 0x004fe2000f8ec03f */
[C---:B------:R-:W-:Y:S01]  /*0890*/  ISETP.NE.AND P1, PT, R6.reuse, 0x3, PT ;  /* 0x000000030600780c */ /* 0x040fe20003f25270 */
[----:B------:R-:W-:Y:S01]  /*08a0*/  VOTEU.ALL UP0, P0 ;  /* 0x00000000003f7886 */ /* 0x000fe20000000000 */
[----:B----4-:R-:W-:Y:S01]  /*08b0*/  IMAD R2, R19, R20, R8 ;  /* 0x0000001413027224 */ /* 0x010fe200078e0208 */
[----:B------:R-:W-:Y:S02]  /*08c0*/  ISETP.LT.U32.AND P0, PT, R5, 0x8, !P2 ;  /* 0x000000080500780c */ /* 0x000fe40005701070 */
[----:B------:R-:W-:Y:S01]  /*08d0*/  ISETP.EQ.OR P1, PT, R6, RZ, !P1 ;  /* 0x000000ff0600720c */ /* 0x000fe20004f22670 */
[----:B---3--:R-:W-:Y:S01]  /*08e0*/  IMAD.MOV R11, RZ, RZ, -R11 ;  /* 0x000000ffff0b7224 */ /* 0x008fe200078e0a0b */
[----:B------:R-:W-:-:S02]  /*08f0*/  ISETP.NE.AND P4, PT, R2, R5, PT ;  /* 0x000000050200720c */ /* 0x000fc40003f85270 */
[----:B------:R-:W-:Y:S01]  /*0900*/  ISETP.EQ.AND P1, PT, R4, RZ, P1 ;  /* 0x000000ff0400720c */ /* 0x000fe20000f22270 */
[----:B0-----:R-:W-:Y:S01]  /*0910*/  IMAD R11, R12, R11, UR8 ;  /* 0x000000080c0b7e24 */ /* 0x001fe2000f8e020b */
[----:B------:R-:W-:Y:S01]  /*0920*/  ISETP.NE.AND P2, PT, R4, RZ, PT ;  /* 0x000000ff0400720c */ /* 0x000fe20003f45270 */
[----:B------:R-:W0:Y:S02]  /*0930*/  FENCE.VIEW.ASYNC.S ;  /* 0x00000000000073c6 */ /* 0x000e240000000000 */
[----:B0-----:R0:W1:Y:S01]  /*0940*/  @!UP0 SYNCS.EXCH.64 URZ, [UR6+0x170], UR4 ;  /* 0x00017004063f85b2 */ /* 0x0010620008000100 */
[----:B------:R-:W-:Y:S02]  /*0950*/  SEL R4, RZ, 0x1, !P1 ;  /* 0x00000001ff047807 */ /* 0x000fe40004800000 */
[----:B------:R-:W-:Y:S02]  /*0960*/  ISETP.EQ.OR P4, PT, R11, RZ, !P4 ;  /* 0x000000ff0b00720c */ /* 0x000fe40006782670 */
[----:B------:R-:W-:-:S02]  /*0970*/  SEL R4, R4, 0x2, P5 ;  /* 0x0000000204047807 */ /* 0x000fc40002800000 */
[----:B------:R-:W-:Y:S01]  /*0980*/  PLOP3.LUT P0, PT, P0, P4, PT, 0x80, 0x0 ;  /* 0x000000000000781c */ /* 0x000fe20000709070 */
[----:B------:R0:W2:Y:S01]  /*0990*/  @!UP1 SYNCS.EXCH.64 URZ, [UR6+0x178], UR4 ;  /* 0x00017804063f95b2 */ /* 0x0000a20008000100 */
[----:B------:R-:W-:Y:S01]  /*09a0*/  NOP ;  /* 0x0000000000007918 */ /* 0x000fe20000000000 */
[----:B------:R-:W-:Y:S10]  /*09b0*/  @!P3 BRA `(.L_x_4) ;  /* 0x000000000008b947 */ /* 0x000ff40003800000 */
[----:B-12---:R-:W-:Y:S01]  /*09c0*/  UCGABAR_ARV ;  /* 0x00000000000079c7 */ /* 0x006fe20008000000 */
[----:B------:R-:W-:Y:S05]  /*09d0*/  BRA `(.L_x_5) ;  /* 0x0000000000047947 */ /* 0x000fea0003800000 */
.L_x_4:
[----:B-12---:R-:W-:Y:S01]  /*09e0*/  NOP ;  /* 0x0000000000007918 */ /* 0x006fe20000000000 */
.L_x_5:
[----:B------:R-:W1:Y:S01]  /*09f0*/  LDC R2, c[0x0][0x65c] ;  /* 0x00019700ff027b82 */ /* 0x000e620000000800 */
[----:B------:R-:W-:Y:S01]  /*0a00*/  IMAD.MOV.U32 R3, RZ, RZ, RZ ;  /* 0x000000ffff037224 */ /* 0x000fe200078e00ff */
[----:B-1----:R-:W-:Y:S01]  /*0a10*/  ISETP.NE.AND P4, PT, R2, 0x1, PT ;  /* 0x000000010200780c */ /* 0x002fe20003f85270 */
[----:B------:R-:W-:-:S12]  /*0a20*/  IMAD.U32 R2, RZ, RZ, UR8 ;  /* 0x00000008ff027e24 */ /* 0x000fd8000f8e00ff */
[----:B------:R-:W1:Y:S01]  /*0a30*/  @P4 LDC R15, c[0x0][0x10] ;  /* 0x00000400ff0f4b82 */ /* 0x000e620000000800 */
[----:B------:R-:W-:Y:S02]  /*0a40*/  @P4 IMAD.MOV.U32 R9, RZ, RZ, RZ ;  /* 0x000000ffff094224 */ /* 0x000fe400078e00ff */
[----:B------:R-:W-:-:S05]  /*0a50*/  @P4 IMAD.MOV.U32 R7, RZ, RZ, RZ ;  /* 0x000000ffff074224 */ /* 0x000fca00078e00ff */
[----:B------:R-:W2:Y:S01]  /*0a60*/  @!P4 LDC R13, c[0x0][0xc] ;  /* 0x00000300ff0dcb82 */ /* 0x000ea20000000800 */
[----:B-1----:R-:W-:-:S04]  /*0a70*/  @P4 IMAD.WIDE.U32 R14, R15, UR8, R8 ;  /* 0x000000080f0e4c25 */ /* 0x002fc8000f8e0008 */
[----:B--2---:R-:W-:-:S04]  /*0a80*/  @!P4 IMAD.WIDE.U32 R12, R8, R13, R2 ;  /* 0x0000000d080cc225 */ /* 0x004fc800078e0002 */
[----:B------:R-:W-:Y:S02]  /*0a90*/  @P4 IMAD.MOV.U32 R2, RZ, RZ, R14 ;  /* 0x000000ffff024224 */ /* 0x000fe400078e000e */
[----:B------:R-:W-:Y:S02]  /*0aa0*/  @P4 IMAD.IADD R3, R15, 0x1, R7 ;  /* 0x000000010f034824 */ /* 0x000fe400078e0207 */
[----:B------:R-:W-:Y:S02]  /*0ab0*/  @!P4 IMAD.MOV.U32 R2, RZ, RZ, R12 ;  /* 0x000000ffff02c224 */ /* 0x000fe400078e000c */
[----:B------:R-:W-:Y:S01]  /*0ac0*/  @!P4 IMAD.MOV.U32 R3, RZ, RZ, R13 ;  /* 0x000000ffff03c224 */ /* 0x000fe200078e000d */
[----:B------:R-:W-:Y:S06]  /*0ad0*/  @!P3 BRA `(.L_x_6) ;  /* 0x00000000000cb947 */ /* 0x000fec0003800000 */
[----:B------:R-:W-:Y:S01]  /*0ae0*/  UCGABAR_WAIT ;  /* 0x0000000000007dc7 */ /* 0x000fe20008000000 */
[----:B------:R-:W-:Y:S01]  /*0af0*/  CCTL.IVALL ;  /* 0x00000000ff00798f */ /* 0x000fe20002000000 */
[----:B------:R-:W-:Y:S05]  /*0b00*/  BRA `(.L_x_7) ;  /* 0x0000000000047947 */ /* 0x000fea0003800000 */
.L_x_6:
[----:B------:R-:W-:Y:S06]  /*0b10*/  BAR.SYNC.DEFER_BLOCKING 0x0 ;  /* 0x0000000000007b1d */ /* 0x000fec0000010000 */
.L_x_7:
[----:B------:R-:W-:Y:S05]  /*0b20*/  @!P2 BRA `(.L_x_8) ;  /* 0x000000740090a947 */ /* 0x000fea0003800000 */
[----:B------:R-:W-:-:S13]  /*0b30*/  ISETP.GT.U32.AND P1, PT, R10, 0x1, PT ;  /* 0x000000010a00780c */ /* 0x000fda0003f24070 */
[----:B0-----:R-:W-:Y:S05]  /*0b40*/  @P1 EXIT ;  /* 0x000000000000194d */ /* 0x001fea0003800000 */
[----:B------:R-:W-:Y:S01]  /*0b50*/  ULDC.64 UR4, c[0x0][0x650] ;  /* 0x0001940000047ab9 */ /* 0x000fe20000000a00 */
[----:B------:R-:W-:Y:S01]  /*0b60*/  PRMT R14, RZ, 0x7610, R14 ;  /* 0x00007610ff0e7816 */ /* 0x000fe2000000000e */
[----:B------:R-:W-:Y:S01]  /*0b70*/  IMAD.MOV.U32 R7, RZ, RZ, -0x1 ;  /* 0xffffffffff077424 */ /* 0x000fe200078e00ff */
[----:B------:R-:W-:Y:S01]  /*0b80*/  ISETP.GE.U32.AND P1, PT, R2, UR4, PT ;  /* 0x0000000402007c0c */ /* 0x000fe2000bf26070 */
[----:B------:R-:W-:Y:S02]  /*0b90*/  IMAD.MOV.U32 R10, RZ, RZ, -0x1 ;  /* 0xffffffffff0a7424 */ /* 0x000fe400078e00ff */
[----:B------:R-:W-:Y:S01]  /*0ba0*/  IMAD.MOV.U32 R6, RZ, RZ, -0x1 ;  /* 0xffffffffff067424 */ /* 0x000fe200078e00ff */
[----:B------:R-:W-:-:S13]  /*0bb0*/  ISETP.GE.U32.AND.EX P1, PT, R3, UR5, PT, P1 ;  /* 0x0000000503007c0c */ /* 0x000fda000bf26110 */
[----:B------:R-:W-:Y:S05]  /*0bc0*/  @P1 BRA `(.L_x_9) ;  /* 0x0000000400281947 */ /* 0x000fea0003800000 */
[----:B------:R-:W0:Y:S01]  /*0bd0*/  LDC.64 R22, c[0x0][0x628] ;  /* 0x00018a00ff167b82 */ /* 0x000e220000000a00 */
[----:B------:R-:W-:Y:S02]  /*0be0*/  IMAD.MOV.U32 R6, RZ, RZ, R2 ;  /* 0x000000ffff067224 */ /* 0x000fe400078e0002 */
[----:B------:R-:W-:-:S05]  /*0bf0*/  IMAD.MOV.U32 R7, RZ, RZ, R3 ;  /* 0x000000ffff077224 */ /* 0x000fca00078e0003 */
[----:B------:R-:W1:Y:S08]  /*0c00*/  LDC R10, c[0x0][0x630] ;  /* 0x00018c00ff0a7b82 */ /* 0x000e700000000800 */
[----:B------:R-:W2:Y:S01]  /*0c10*/  LDC.64 R24, c[0x0][0x620] ;  /* 0x00018800ff187b82 */ /* 0x000ea20000000a00 */
[----:B0-----:R-:W-:-:S04]  /*0c20*/  ISETP.NE.U32.AND P1, PT, R22, RZ, PT ;  /* 0x000000ff1600720c */ /* 0x001fc80003f25070 */
[----:B------:R-:W-:-:S13]  /*0c30*/  ISETP.NE.AND.EX P1, PT, R23, RZ, PT, P1 ;  /* 0x000000ff1700720c */ /* 0x000fda0003f25310 */
[----:B-12---:R-:W-:Y:S05]  /*0c40*/  @!P1 BRA `(.L_x_10) ;  /* 0x0000000000289947 */ /* 0x006fea0003800000 */
[----:B------:R-:W0:Y:S02]  /*0c50*/  LDC R15, c[0x0][0x634] ;  /* 0x00018d00ff0f7b82 */ /* 0x000e240000000800 */
[----:B0-----:R-:W-:-:S05]  /*0c60*/  IADD3 R15, P1, R2, R15, RZ ;  /* 0x0000000f020f7210 */ /* 0x001fca0007f3e0ff */
[----:B------:R-:W-:-:S04]  /*0c70*/  IMAD.X R17, RZ, RZ, R3, P1 ;  /* 0x000000ffff117224 */ /* 0x000fc800008e0603 */
[----:B------:R-:W-:-:S04]  /*0c80*/  IMAD.WIDE.U32 R6, R17, R22, RZ ;  /* 0x0000001611067225 */ /* 0x000fc800078e00ff */
[----:B------:R-:W-:-:S04]  /*0c90*/  IMAD.WIDE.U32 R12, P1, R15, R23, R6 ;  /* 0x000000170f0c7225 */ /* 0x000fc80007820006 */
[----:B------:R-:W-:-:S04]  /*0ca0*/  IMAD.WIDE.U32 R6, R15, R22, RZ ;  /* 0x000000160f067225 */ /* 0x000fc800078e00ff */
[----:B------:R-:W-:Y:S01]  /*0cb0*/  IMAD.X R15, RZ, RZ, RZ, P1 ;  /* 0x000000ffff0f7224 */ /* 0x000fe200008e06ff */
[----:B------:R-:W-:Y:S01]  /*0cc0*/  IADD3 RZ, P1, R7, R12, RZ ;  /* 0x0000000c07ff7210 */ /* 0x000fe20007f3e0ff */
[----:B------:R-:W-:-:S04]  /*0cd0*/  IMAD.MOV.U32 R14, RZ, RZ, R13 ;  /* 0x000000ffff0e7224 */ /* 0x000fc800078e000d */
[----:B------:R-:W-:-:S08]  /*0ce0*/  IMAD.WIDE.U32.X R6, R17, R23, R14, P1 ;  /* 0x0000001711067225 */ /* 0x000fd000008e040e */
.L_x_10:
[----:B------:R-:W0:Y:S01]  /*0cf0*/  LDC.64 R22, c[0x0][0x640] ;  /* 0x00019000ff167b82 */ /* 0x000e220000000a00 */
[--C-:B------:R-:W-:Y:S01]  /*0d00*/  SHF.R.U64 R26, R6, R10, R7.reuse ;  /* 0x0000000a061a7219 */ /* 0x100fe20000001207 */
[----:B------:R-:W-:Y:S01]  /*0d10*/  IMAD R20, R19, R20, R8 ;  /* 0x0000001413147224 */ /* 0x000fe200078e0208 */
[----:B------:R-:W-:Y:S01]  /*0d20*/  SHF.R.U32.HI R6, RZ, R10, R7 ;  /* 0x0000000aff067219 */ /* 0x000fe20000011607 */
[----:B------:R-:W-:Y:S01]  /*0d30*/  IMAD.MOV.U32 R19, RZ, RZ, 0x1 ;  /* 0x00000001ff137424 */ /* 0x000fe200078e00ff */
[----:B------:R-:W-:-:S03]  /*0d40*/  IADD3 R9, P1, RZ, -R26, RZ ;  /* 0x8000001aff097210 */ /* 0x000fc60007f3e0ff */
[----:B------:R-:W1:Y:S02]  /*0d50*/  LDC R12, c[0x0][0x618] ;  /* 0x00018600ff0c7b82 */ /* 0x000e640000000800 */
[----:B------:R-:W-:-:S04]  /*0d60*/  IMAD.X R7, RZ, RZ, ~R6, P1 ;  /* 0x000000ffff077224 */ /* 0x000fc800008e0e06 */
[-C--:B------:R-:W-:Y:S02]  /*0d70*/  IMAD R10, R7, R24.reuse, RZ ;  /* 0x00000018070a7224 */ /* 0x080fe400078e02ff */
[----:B------:R-:W2:Y:S01]  /*0d80*/  LDC R16, c[0x0][0x608] ;  /* 0x00018200ff107b82 */ /* 0x000ea20000000800 */
[----:B------:R-:W-:-:S04]  /*0d90*/  IMAD.WIDE.U32 R6, R9, R24, R2 ;  /* 0x0000001809067225 */ /* 0x000fc800078e0002 */
[----:B------:R-:W-:-:S03]  /*0da0*/  IMAD R9, R9, R25, R10 ;  /* 0x0000001909097224 */ /* 0x000fc600078e020a */
[----:B------:R-:W3:Y:S01]  /*0db0*/  LDC R18, c[0x0][0x658] ;  /* 0x00019600ff127b82 */ /* 0x000ee20000000800 */
[----:B------:R-:W-:Y:S01]  /*0dc0*/  IMAD.IADD R7, R7, 0x1, R9 ;  /* 0x0000000107077824 */ /* 0x000fe200078e0209 */
[----:B0-----:R-:W-:Y:S01]  /*0dd0*/  ISETP.NE.U32.AND P1, PT, R22, RZ, PT ;  /* 0x000000ff1600720c */ /* 0x001fe20003f25070 */
[----:B------:R-:W-:-:S03]  /*0de0*/  IMAD.MOV.U32 R9, RZ, RZ, -0x1 ;  /* 0xffffffffff097424 */ /* 0x000fc600078e00ff */
[----:B------:R-:W-:Y:S02]  /*0df0*/  ISETP.NE.AND.EX P1, PT, R23, RZ, PT, P1 ;  /* 0x000000ff1700720c */ /* 0x000fe40003f25310 */
[----:B------:R-:W0:Y:S01]  /*0e00*/  LDC R17, c[0x0][0x600] ;  /* 0x00018000ff117b82 */ /* 0x000e220000000800 */
[-CC-:B-1----:R-:W-:Y:S02]  /*0e10*/  SHF.R.U64 R14, R6, R12.reuse, R7.reuse ;  /* 0x0000000c060e7219 */ /* 0x182fe40000001207 */
[----:B------:R-:W-:-:S05]  /*0e20*/  SHF.R.U32.HI R7, RZ, R12, R7 ;  /* 0x0000000cff077219 */ /* 0x000fca0000011607 */
[----:B------:R-:W1:Y:S01]  /*0e30*/  LDC R21, c[0x0][0x648] ;  /* 0x00019200ff157b82 */ /* 0x000e620000000800 */
[-CC-:B--2---:R-:W-:Y:S02]  /*0e40*/  SHF.R.U64 R27, R14, R16.reuse, R7.reuse ;  /* 0x000000100e1b7219 */ /* 0x184fe40000001207 */
[----:B------:R-:W-:-:S05]  /*0e50*/  SHF.R.U32.HI R7, RZ, R16, R7 ;  /* 0x00000010ff077219 */ /* 0x000fca0000011607 */
[----:B------:R-:W2:Y:S01]  /*0e60*/  LDC R25, c[0x0][0x638] ;  /* 0x00018e00ff197b82 */ /* 0x000ea20000000800 */
[-C--:B---3--:R-:W-:Y:S02]  /*0e70*/  SHF.L.U32 R6, R9, R18.reuse, RZ ;  /* 0x0000001209067219 */ /* 0x088fe400000006ff */
[--C-:B------:R-:W-:Y:S02]  /*0e80*/  SHF.R.U64 R16, R27, R18, R7.reuse ;  /* 0x000000121b107219 */ /* 0x100fe40000001207 */
[----:B------:R-:W-:Y:S02]  /*0e90*/  LOP3.LUT R10, RZ, R6, RZ, 0x33, !PT ;  /* 0x00000006ff0a7212 */ /* 0x000fe400078e33ff */
[----:B------:R-:W-:Y:S01]  /*0ea0*/  SHF.R.U32.HI R7, RZ, R18, R7 ;  /* 0x00000012ff077219 */ /* 0x000fe20000011607 */
[----:B------:R-:W3:Y:S01]  /*0eb0*/  LDC R24, c[0x0][0x610] ;  /* 0x00018400ff187b82 */ /* 0x000ee20000000800 */
[----:B------:R-:W-:Y:S01]  /*0ec0*/  IMAD.MOV.U32 R6, RZ, RZ, R16 ;  /* 0x000000ffff067224 */ /* 0x000fe200078e0010 */
[----:B------:R-:W-:Y:S06]  /*0ed0*/  @!P1 BRA `(.L_x_11) ;  /* 0x0000000000289947 */ /* 0x000fec0003800000 */
[----:B------:R-:W4:Y:S02]  /*0ee0*/  LDC R13, c[0x0][0x64c] ;  /* 0x00019300ff0d7b82 */ /* 0x000f240000000800 */
[----:B----4-:R-:W-:-:S05]  /*0ef0*/  IADD3 R13, P1, R16, R13, RZ ;  /* 0x0000000d100d7210 */ /* 0x010fca0007f3e0ff */
        /* <DEDUP_REMOVED lines=8> */
.L_x_11:
[----:B-1----:R-:W-:Y:S01]  /*0f80*/  SHF.R.U64 R8, R6, R21, R7 ;  /* 0x0000001506087219 */ /* 0x002fe20000001207 */
[----:B0-----:R-:W-:Y:S01]  /*0f90*/  VIADD R9, R17, 0xffffffff ;  /* 0xffffffff11097836 */ /* 0x001fe20000000000 */
[----:B------:R-:W-:Y:S02]  /*0fa0*/  SHF.L.U32 R6, R19, R18, RZ ;  /* 0x0000001213067219 */ /* 0x000fe400000006ff */
[----:B------:R-:W-:Y:S01]  /*0fb0*/  LOP3.LUT R7, R27, R10, RZ, 0xc0, !PT ;  /* 0x0000000a1b077212 */ /* 0x000fe200078ec0ff */
[----:B------:R-:W-:Y:S01]  /*0fc0*/  IMAD.MOV R10, RZ, RZ, -R8 ;  /* 0x000000ffff0a7224 */ /* 0x000fe200078e0a08 */
[----:B------:R-:W-:Y:S02]  /*0fd0*/  SEL R11, R11, R20, !P4 ;  /* 0x000000140b0b7207 */ /* 0x000fe40006000000 */
[----:B------:R-:W-:Y:S01]  /*0fe0*/  LOP3.LUT R9, R14, R9, RZ, 0xc0, !PT ;  /* 0x000000090e097212 */ /* 0x000fe200078ec0ff */
[----:B------:R-:W-:Y:S02]  /*0ff0*/  IMAD R8, R6, R8, R7 ;  /* 0x0000000806087224 */ /* 0x000fe400078e0207 */
[----:B--2---:R-:W-:-:S02]  /*1000*/  IMAD R6, R10, R25, R16 ;  /* 0x000000190a067224 */ /* 0x004fc400078e0210 */
[----:B---3--:R-:W-:Y:S02]  /*1010*/  IMAD R11, R8, R24, R11 ;  /* 0x00000018080b7224 */ /* 0x008fe400078e020b */
[----:B------:R-:W-:Y:S02]  /*1020*/  IMAD R6, R6, R17, R9 ;  /* 0x0000001106067224 */ /* 0x000fe400078e0209 */
[----:B------:R-:W-:-:S03]  /*1030*/  IMAD.MOV.U32 R14, RZ, RZ, 0x1 ;  /* 0x00000001ff0e7424 */ /* 0x000fc600078e00ff */
[----:B------:R-:W-:Y:S02]  /*1040*/  SEL R10, R6, R11, !P4 ;  /* 0x0000000b060a7207 */ /* 0x000fe40006000000 */
[----:B------:R-:W-:Y:S01]  /*1050*/  SEL R7, R11, R6, !P4 ;  /* 0x000000060b077207 */ /* 0x000fe20006000000 */
[----:B------:R-:W-:-:S07]  /*1060*/  IMAD.MOV.U32 R6, RZ, RZ, R26 ;  /* 0x000000ffff067224 */ /* 0x000fce00078e001a */
.L_x_9:
[----:B------:R-:W-:-:S08]  /*1070*/  NOP ;  /* 0x0000000000007918 */ /* 0x000fd00000000000 */
[----:B------:R-:W0:Y:S02]  /*1080*/  USETMAXREG.TRY_ALLOC.CTAPOOL UP0, 0xe8 ;  /* 0x000000e8000079c8 */ /* 0x000e240008000600 */
[----:B0-----:R-:W-:-:S13]  /*1090*/  PLOP3.LUT P1, PT, PT, PT, UP0, 0x80, 0x0 ;  /* 0x000000000000781c */ /* 0x001fda0003f2f008 */
[----:B------:R-:W-:Y:S05]  /*10a0*/  @!P1 BRA `(.L_x_9) ;  /* 0xfffffffc00f09947 */ /* 0x000fea000383ffff */
[----:B------:R-:W-:Y:S01]  /*10b0*/  ULDC.64 UR4, c[0x0][0x598] ;  /* 0x0001660000047ab9 */ /* 0x000fe20000000a00 */
[----:B------:R-:W-:Y:S01]  /*10c0*/  ULDC.64 UR16, c[0x0][0x208] ;  /* 0x0000820000107ab9 */ /* 0x000fe20000000a00 */
[----:B------:R-:W-:-:S04]  /*10d0*/  ISETP.NE.U32.AND P1, PT, RZ, UR4, PT ;  /* 0x00000004ff007c0c */ /* 0x000fc8000bf25070 */
[----:B------:R-:W-:-:S13]  /*10e0*/  ISETP.NE.AND.EX P1, PT, RZ, UR5, PT, P1 ;  /* 0x00000005ff007c0c */ /* 0x000fda000bf25310 */
[----:B------:R-:W-:Y:S05]  /*10f0*/  @!P1 BRA `(.L_x_12) ;  /* 0x00000000001c9947 */ /* 0x000fea0003800000 */
[----:B------:R-:W0:Y:S02]  /*1100*/  LDC.64 R8, c[0x0][0x598] ;  /* 0x00016600ff087b82 */ /* 0x000e240000000a00 */
[----:B0-----:R-:W2:Y:S02]  /*1110*/  LDG.E.64 R8, desc[UR16][R8.64] ;  /* 0x0000001008087981 */ /* 0x001ea4000c1e1b00 */
[----:B--2---:R-:W-:-:S04]  /*1120*/  ISETP.NE.U32.AND P1, PT, R8, RZ, PT ;  /* 0x000000ff0800720c */ /* 0x004fc80003f25070 */
[----:B------:R-:W-:-:S13]  /*1130*/  ISETP.NE.AND.EX P1, PT, R9, RZ, PT, P1 ;  /* 0x000000ff0900720c */ /* 0x000fda0003f25310 */
[----:B------:R-:W-:Y:S05]  /*1140*/  @!P1 BRA `(.L_x_12) ;  /* 0x0000000000089947 */ /* 0x000fea0003800000 */
[----:B------:R0:W5:Y:S01]  /*1150*/  LD.E R8, desc[UR16][R8.64] ;  /* 0x0000001008087980 */ /* 0x000162000c101900 */
[----:B------:R-:W-:Y:S05]  /*1160*/  BRA `(.L_x_13) ;  /* 0x0000000000207947 */ /* 0x000fea0003800000 */
.L_x_12:
[----:B------:R-:W-:Y:S02]  /*1170*/  ULDC.64 UR4, c[0x0][0x588] ;  /* 0x0001620000047ab9 */ /* 0x000fe40000000a00 */
[----:B------:R-:W-:-:S04]  /*1180*/  ISETP.NE.U32.AND P1, PT, RZ, UR4, PT ;  /* 0x00000004ff007c0c */ /* 0x000fc8000bf25070 */
[----:B------:R-:W-:-:S13]  /*1190*/  ISETP.NE.AND.EX P1, PT, RZ, UR5, PT, P1 ;  /* 0x00000005ff007c0c */ /* 0x000fda000bf25310 */
[----:B------:R-:W-:Y:S05]  /*11a0*/  @!P1 BRA `(.L_x_14) ;  /* 0x00000000000c9947 */ /* 0x000fea0003800000 */
[----:B------:R-:W0:Y:S02]  /*11b0*/  LDC.64 R8, c[0x0][0x588] ;  /* 0x00016200ff087b82 */ /* 0x000e240000000a00 */
[----:B0-----:R1:W5:Y:S01]  /*11c0*/  LDG.E R8, desc[UR16][R8.64] ;  /* 0x0000001008087981 */ /* 0x001362000c1e1900 */
[----:B------:R-:W-:Y:S05]  /*11d0*/  BRA `(.L_x_13) ;  /* 0x0000000000047947 */ /* 0x000fea0003800000 */
.L_x_14:
[----:B------:R-:W2:Y:S02]  /*11e0*/  LDC R8, c[0x0][0x580] ;  /* 0x00016000ff087b82 */ /* 0x000ea40000000800 */
.L_x_13:
[----:B------:R-:W-:Y:S02]  /*11f0*/  ULDC.64 UR4, c[0x0][0x5a0] ;  /* 0x0001680000047ab9 */ /* 0x000fe40000000a00 */
[----:B------:R-:W-:-:S04]  /*1200*/  ISETP.NE.U32.AND P1, PT, RZ, UR4, PT ;  /* 0x00000004ff007c0c */ /* 0x000fc8000bf25070 */
[----:B------:R-:W-:-:S13]  /*1210*/  ISETP.NE.AND.EX P1, PT, RZ, UR5, PT, P1 ;  /* 0x00000005ff007c0c */ /* 0x000fda000bf25310 */
[----:B------:R-:W-:Y:S05]  /*1220*/  @!P1 BRA `(.L_x_15) ;  /* 0x00000000001c9947 */ /* 0x000fea0003800000 */
[----:B------:R-:W3:Y:S02]  /*1230*/  LDC.64 R12, c[0x0][0x5a0] ;  /* 0x00016800ff0c7b82 */ /* 0x000ee40000000a00 */
[----:B---3--:R-:W3:Y:S02]  /*1240*/  LDG.E.64 R12, desc[UR16][R12.64] ;  /* 0x000000100c0c7981 */ /* 0x008ee4000c1e1b00 */
[----:B---3--:R-:W-:-:S04]  /*1250*/  ISETP.NE.U32.AND P1, PT, R12, RZ, PT ;  /* 0x000000ff0c00720c */ /* 0x008fc80003f25070 */
[----:B------:R-:W-:-:S13]  /*1260*/  ISETP.NE.AND.EX P1, PT, R13, RZ, PT, P1 ;  /* 0x000000ff0d00720c */ /* 0x000fda0003f25310 */
[----:B------:R-:W-:Y:S05]  /*1270*/  @!P1 BRA `(.L_x_15) ;  /* 0x0000000000089947 */ /* 0x000fea0003800000 */
[----:B01----:R0:W5:Y:S01]  /*1280*/  LD.E R9, desc[UR16][R12.64] ;  /* 0x000000100c097980 */ /* 0x003162000c101900 */
[----:B------:R-:W-:Y:S05]  /*1290*/  BRA `(.L_x_16) ;  /* 0x0000000000207947 */ /* 0x000fea0003800000 */
.L_x_15:
[----:B------:R-:W-:Y:S02]  /*12a0*/  ULDC.64 UR4, c[0x0][0x590] ;  /* 0x0001640000047ab9 */ /* 0x000fe40000000a00 */
[----:B------:R-:W-:-:S04]  /*12b0*/  ISETP.NE.U32.AND P1, PT, RZ, UR4, PT ;  /* 0x00000004ff007c0c */ /* 0x000fc8000bf25070 */
[----:B------:R-:W-:-:S13]  /*12c0*/  ISETP.NE.AND.EX P1, PT, RZ, UR5, PT, P1 ;  /* 0x00000005ff007c0c */ /* 0x000fda000bf25310 */
[----:B------:R-:W-:Y:S05]  /*12d0*/  @!P1 BRA `(.L_x_17) ;  /* 0x00000000000c9947 */ /* 0x000fea0003800000 */
[----:B------:R-:W0:Y:S02]  /*12e0*/  LDC.64 R12, c[0x0][0x590] ;  /* 0x00016400ff0c7b82 */ /* 0x000e240000000a00 */
[----:B01----:R1:W5:Y:S01]  /*12f0*/  LDG.E R9, desc[UR16][R12.64] ;  /* 0x000000100c097981 */ /* 0x003362000c1e1900 */
[----:B------:R-:W-:Y:S05]  /*1300*/  BRA `(.L_x_16) ;  /* 0x0000000000047947 */ /* 0x000fea0003800000 */
.L_x_17:
[----:B01----:R-:W3:Y:S02]  /*1310*/  LDC R9, c[0x0][0x584] ;  /* 0x00016100ff097b82 */ /* 0x003ee40000000800 */
.L_x_16:
[----:B------:R-:W-:-:S13]  /*1320*/  LOP3.LUT P1, RZ, R14, 0xff, RZ, 0xc0, !PT ;  /* 0x000000ff0eff7812 */ /* 0x000fda000782c0ff */
[----:B------:R-:W-:Y:S05]  /*1330*/  @!P1 EXIT ;  /* 0x000000000000994d */ /* 0x000fea0003800000 */
[----:B------:R-:W-:Y:S01]  /*1340*/  ULDC UR4, c[0x0][0x28c] ;  /* 0x0000a30000047ab9 */ /* 0x000fe20000000800 */
[----:B------:R-:W-:Y:S01]  /*1350*/  LOP3.LUT R146, R4, 0x1, RZ, 0xfc, !PT ;  /* 0x0000000104927812 */ /* 0x000fe200078efcff */
[----:B------:R-:W-:-:S04]  /*1360*/  UIADD3 UR4, UR4, 0x1f, URZ ;  /* 0x0000001f04047890 */ /* 0x000fc8000fffe03f */
[----:B------:R-:W-:-:S04]  /*1370*/  USHF.R.S32.HI UR5, URZ, 0x1f, UR4 ;  /* 0x0000001f3f057899 */ /* 0x000fc80008011404 */
[----:B------:R-:W-:-:S03]  /*1380*/  ULEA.HI UR5, UR5, UR4, URZ, 0x5 ;  /* 0x0000000405057291 */ /* 0x000fc6000f8f283f */
[----:B------:R-:W-:Y:S01]  /*1390*/  UMOV UR4, URZ ;  /* 0x0000003f00047c82 */ /* 0x000fe20008000000 */
[----:B------:R-:W-:-:S03]  /*13a0*/  USHF.R.S32.HI UR9, URZ, 0x5, UR5 ;  /* 0x000000053f097899 */ /* 0x000fc60008011405 */
[----:B------:R-:W-:-:S09]  /*13b0*/  UMOV UR5, URZ ;  /* 0x0000003f00057c82 */ /* 0x000fd20008000000 */
.L_x_172:
[----:B------:R-:W-:Y:S01]  /*13c0*/  LOP3.LUT R11, R0, 0x80, RZ, 0xc0, !PT ;  /* 0x00000080000b7812 */ /* 0x000fe200078ec0ff */
[----:B------:R-:W4:Y:S01]  /*13d0*/  S2UR UR13, SR_CgaCtaId ;  /* 0x00000000000d79c3 */ /* 0x000f220000008800 */
[----:B------:R-:W-:Y:S01]  /*13e0*/  UMOV UR12, 0x400 ;  /* 0x00000400000c7882 */ /* 0x000fe20000000000 */
[----:B------:R-:W-:Y:S01]  /*13f0*/  UMOV UR6, URZ ;  /* 0x0000003f00067c82 */ /* 0x000fe20008000000 */
[----:B------:R-:W-:Y:S01]  /*1400*/  SHF.R.U32.HI R11, RZ, 0x7, R11 ;  /* 0x00000007ff0b7819 */ /* 0x000fe2000001160b */
[----:B------:R-:W-:Y:S01]  /*1410*/  UMOV UR7, URZ ;  /* 0x0000003f00077c82 */ /* 0x000fe20008000000 */
[----:B------:R-:W-:Y:S01]  /*1420*/  UMOV UR18, UR5 ;  /* 0x0000000500127c82 */ /* 0x000fe20008000000 */
[----:B------:R-:W-:Y:S02]  /*1430*/  CS2R R20, SRZ ;  /* 0x0000000000147805 */ /* 0x000fe4000001ff00 */
[----:B------:R-:W-:Y:S01]  /*1440*/  CS2R R18, SRZ ;  /* 0x0000000000127805 */ /* 0x000fe2000001ff00 */
[----:B01---5:R-:W0:Y:S01]  /*1450*/  LDC R12, c[0x0][0x28c] ;  /* 0x0000a300ff0c7b82 */ /* 0x023e220000000800 */
[----:B------:R-:W1:Y:S01]  /*1460*/  SHFL.IDX PT, R11, R11, RZ, 0x1f ;  /* 0x00001fff0b0b7589 */ /* 0x000e6200000e0000 */
[----:B------:R-:W-:-:S02]  /*1470*/  CS2R R22, SRZ ;  /* 0x0000000000167805 */ /* 0x000fc4000001ff00 */
[----:B------:R-:W-:Y:S02]  /*1480*/  CS2R R88, SRZ ;  /* 0x0000000000587805 */ /* 0x000fe4000001ff00 */
[----:B------:R-:W-:Y:S02]  /*1490*/  CS2R R90, SRZ ;  /* 0x00000000005a7805 */ /* 0x000fe4000001ff00 */
[----:B------:R-:W-:Y:S02]  /*14a0*/  CS2R R92, SRZ ;  /* 0x00000000005c7805 */ /* 0x000fe4000001ff00 */
[----:B------:R-:W-:Y:S02]  /*14b0*/  CS2R R94, SRZ ;  /* 0x00000000005e7805 */ /* 0x000fe4000001ff00 */
[----:B------:R-:W-:Y:S02]  /*14c0*/  CS2R R96, SRZ ;  /* 0x0000000000607805 */ /* 0x000fe4000001ff00 */
        /* <DEDUP_REMOVED lines=16> */
[----:B0-----:R-:W-:Y:S02]  /*15d0*/  ISETP.GE.AND P1, PT, R12, 0x1, PT ;  /* 0x000000010c00780c */ /* 0x001fe40003f26270 */
[----:B------:R-:W-:Y:S02]  /*15e0*/  CS2R R130, SRZ ;  /* 0x0000000000827805 */ /* 0x000fe4000001ff00 */
[----:B-1----:R-:W-:-:S02]  /*15f0*/  R2UR UR8, R11 ;  /* 0x000000000b0872ca */ /* 0x002fc400000e0000 */
[----:B------:R-:W-:Y:S02]  /*1600*/  CS2R R132, SRZ ;  /* 0x0000000000847805 */ /* 0x000fe4000001ff00 */
[----:B------:R-:W-:Y:S02]  /*1610*/  CS2R R134, SRZ ;  /* 0x0000000000867805 */ /* 0x000fe4000001ff00 */
[----:B------:R-:W-:Y:S02]  /*1620*/  CS2R R136, SRZ ;  /* 0x0000000000887805 */ /* 0x000fe4000001ff00 */
[----:B------:R-:W-:Y:S02]  /*1630*/  CS2R R138, SRZ ;  /* 0x00000000008a7805 */ /* 0x000fe4000001ff00 */
[----:B------:R-:W-:Y:S02]  /*1640*/  CS2R R140, SRZ ;  /* 0x00000000008c7805 */ /* 0x000fe4000001ff00 */
[----:B------:R-:W-:-:S02]  /*1650*/  CS2R R142, SRZ ;  /* 0x00000000008e7805 */ /* 0x000fc4000001ff00 */
[----:B------:R-:W-:Y:S01]  /*1660*/  CS2R R144, SRZ ;  /* 0x0000000000907805 */ /* 0x000fe2000001ff00 */
[----:B------:R-:W-:Y:S01]  /*1670*/  IMAD.U32 R15, RZ, RZ, UR4 ;  /* 0x00000004ff0f7e24 */ /* 0x000fe2000f8e00ff */
[----:B------:R-:W-:Y:S02]  /*1680*/  CS2R R56, SRZ ;  /* 0x0000000000387805 */ /* 0x000fe4000001ff00 */
[----:B------:R-:W-:Y:S02]  /*1690*/  CS2R R58, SRZ ;  /* 0x00000000003a7805 */ /* 0x000fe4000001ff00 */
[----:B------:R-:W-:Y:S02]  /*16a0*/  CS2R R60, SRZ ;  /* 0x00000000003c7805 */ /* 0x000fe4000001ff00 */
[----:B------:R-:W-:Y:S01]  /*16b0*/  CS2R R62, SRZ ;  /* 0x00000000003e7805 */ /* 0x000fe2000001ff00 */
[----:B------:R-:W-:Y:S01]  /*16c0*/  ULEA.HI UR10, UR8, UR8, URZ, 0x1 ;  /* 0x00000008080a7291 */ /* 0x000fe2000f8f083f */
[----:B------:R-:W-:-:S02]  /*16d0*/  CS2R R64, SRZ ;  /* 0x0000000000407805 */ /* 0x000fc4000001ff00 */
[----:B------:R-:W-:Y:S02]  /*16e0*/  CS2R R66, SRZ ;  /* 0x0000000000427805 */ /* 0x000fe4000001ff00 */
[----:B------:R-:W-:Y:S01]  /*16f0*/  CS2R R68, SRZ ;  /* 0x0000000000447805 */ /* 0x000fe2000001ff00 */
[----:B------:R-:W-:Y:S01]  /*1700*/  ULOP3.LUT UR11, UR10, 0x1ffffe, URZ, 0xc0, !UPT ;  /* 0x001ffffe0a0b7892 */ /* 0x000fe2000f8ec03f */
[----:B------:R-:W-:Y:S01]  /*1710*/  CS2R R70, SRZ ;  /* 0x0000000000467805 */ /* 0x000fe2000001ff00 */
[----:B----4-:R-:W-:Y:S01]  /*1720*/  ULEA UR10, UR13, UR12, 0x18 ;  /* 0x0000000c0d0a7291 */ /* 0x010fe2000f8ec03f */
[----:B------:R-:W-:Y:S01]  /*1730*/  CS2R R72, SRZ ;  /* 0x0000000000487805 */ /* 0x000fe2000001ff00 */
[----:B------:R-:W-:Y:S01]  /*1740*/  UIADD3 UR11, UR8, -UR11, URZ ;  /* 0x8000000b080b7290 */ /* 0x000fe2000fffe03f */
[----:B------:R-:W-:Y:S02]  /*1750*/  CS2R R74, SRZ ;  /* 0x00000000004a7805 */ /* 0x000fe4000001ff00 */
[----:B------:R-:W-:Y:S01]  /*1760*/  CS2R R76, SRZ ;  /* 0x00000000004c7805 */ /* 0x000fe2000001ff00 */
[----:B------:R-:W-:Y:S01]  /*1770*/  UMOV UR8, URZ ;  /* 0x0000003f00087c82 */ /* 0x000fe20008000000 */
[----:B------:R-:W-:Y:S01]  /*1780*/  ULEA UR11, UR11, UR10, 0xb ;  /* 0x0000000a0b0b7291 */ /* 0x000fe2000f8e583f */
[----:B------:R-:W-:-:S02]  /*1790*/  CS2R R78, SRZ ;  /* 0x00000000004e7805 */ /* 0x000fc4000001ff00 */
[----:B------:R-:W-:Y:S02]  /*17a0*/  CS2R R80, SRZ ;  /* 0x0000000000507805 */ /* 0x000fe4000001ff00 */
[----:B------:R-:W-:Y:S01]  /*17b0*/  CS2R R82, SRZ ;  /* 0x0000000000527805 */ /* 0x000fe2000001ff00 */
[----:B------:R-:W-:Y:S01]  /*17c0*/  UIADD3 UR11, UR11, 0x280, URZ ;  /* 0x000002800b0b7890 */ /* 0x000fe2000fffe03f */
[----:B------:R-:W-:Y:S02]  /*17d0*/  CS2R R84, SRZ ;  /* 0x0000000000547805 */ /* 0x000fe4000001ff00 */
[----:B------:R-:W-:Y:S02]  /*17e0*/  CS2R R86, SRZ ;  /* 0x0000000000567805 */ /* 0x000fe4000001ff00 */
[----:B------:R-:W-:Y:S01]  /*17f0*/  CS2R R24, SRZ ;  /* 0x0000000000187805 */ /* 0x000fe2000001ff00 */
[----:B------:R-:W-:Y:S01]  /*1800*/  USHF.R.U32.HI UR11, URZ, 0x4, UR11 ;  /* 0x000000043f0b7899 */ /* 0x000fe2000801160b */
[----:B------:R-:W-:-:S02]  /*1810*/  CS2R R26, SRZ ;  /* 0x00000000001a7805 */ /* 0x000fc4000001ff00 */
[----:B------:R-:W-:Y:S02]  /*1820*/  CS2R R28, SRZ ;  /* 0x00000000001c7805 */ /* 0x000fe4000001ff00 */
[----:B------:R-:W-:Y:S01]  /*1830*/  CS2R R30, SRZ ;  /* 0x00000000001e7805 */ /* 0x000fe2000001ff00 */
[----:B------:R-:W-:Y:S01]  /*1840*/  ULOP3.LUT UR11, UR11, 0x3fff, URZ, 0xc0, !UPT ;  /* 0x00003fff0b0b7892 */ /* 0x000fe2000f8ec03f */
        /* <DEDUP_REMOVED lines=11> */
[----:B------:R-:W-:Y:S01]  /*1900*/  CS2R R54, SRZ ;  /* 0x0000000000367805 */ /* 0x000fe2000001ff00 */
[----:B--2---:R-:W-:Y:S06]  /*1910*/  @!P1 BRA `(.L_x_18) ;  /* 0x00000008002c9947 */ /* 0x004fec0003800000 */
[----:B------:R-:W-:-:S13]  /*1920*/  ISETP.NE.AND P2, PT, R146, 0x3, PT ;  /* 0x000000039200780c */ /* 0x000fda0003f45270 */
[----:B------:R-:W-:Y:S05]  /*1930*/  @!P2 BRA `(.L_x_19) ;  /* 0x000000000004a947 */ /* 0x000fea0003800000 */
[----:B------:R-:W-:Y:S01]  /*1940*/  BPT.TRAP 0x1 ;  /* 0x000000040000795c */ /* 0x000fe20000300000 */
.L_x_19:
[----:B------:R-:W-:Y:S01]  /*1950*/  ULEA UR7, UR5, UR10, 0x3 ;  /* 0x0000000a05077291 */ /* 0x000fe2000f8e183f */
[----:B------:R-:W-:-:S05]  /*1960*/  IMAD.U32 R11, RZ, RZ, UR4 ;  /* 0x00000004ff0b7e24 */ /* 0x000fca000f8e00ff */
[----:B------:R-:W-:-:S04]  /*1970*/  SHF.L.U32 R11, R11, 0x1f, RZ ;  /* 0x0000001f0b0b7819 */ /* 0x000fc800000006ff */
[----:B------:R0:W1:Y:S01]  /*1980*/  SYNCS.PHASECHK.TRANS64.TRYWAIT P1, [UR7], R11 ;  /* 0x0000000bff0075a7 */ /* 0x0000620008020147 */
[----:B------:R-:W-:Y:S05]  /*1990*/  @!P2 BRA `(.L_x_20) ;  /* 0x000000000004a947 */ /* 0x000fea0003800000 */
[----:B------:R-:W-:Y:S01]  /*19a0*/  BPT.TRAP 0x1 ;  /* 0x000000040000795c */ /* 0x000fe20000300000 */
.L_x_20:
[----:B------:R-:W-:Y:S01]  /*19b0*/  UMOV UR6, 0x1 ;  /* 0x0000000100067882 */ /* 0x000fe20000000000 */
[----:B------:R-:W-:Y:S01]  /*19c0*/  IMAD.MOV.U32 R20, RZ, RZ, RZ ;  /* 0x000000ffff147224 */ /* 0x000fe200078e00ff */
[----:B-1----:R-:W-:Y:S06]  /*19d0*/  @P1 BRA `(.L_x_21) ;  /* 0x0000000000081947 */ /* 0x002fec0003800000 */
[----:B------:R-:W1:Y:S02]  /*19e0*/  SYNCS.PHASECHK.TRANS64.TRYWAIT P1, [UR7], R11 ;  /* 0x0000000bff0075a7 */ /* 0x000e640008020147 */
[----:B-1----:R-:W-:Y:S05]  /*19f0*/  @!P1 BRA `(.L_x_22) ;  /* 0x0000008400c09947 */ /* 0x002fea0003800000 */
.L_x_21:
[----:B------:R-:W-:Y:S01]  /*1a00*/  UIADD3 UR7, UR10, 0x2c280, URZ ;  /* 0x0002c2800a077890 */ /* 0x000fe2000fffe03f */
[----:B------:R-:W-:Y:S01]  /*1a10*/  WARPGROUP.ARRIVE ;  /* 0x00000000000079c5 */ /* 0x000fe20000000000 */
[----:B------:R-:W-:Y:S01]  /*1a20*/  ULOP3.LUT UR12, UR11, 0x10000, URZ, 0xfc, !UPT ;  /* 0x000100000b0c7892 */ /* 0x000fe2000f8efc3f */
[----:B------:R-:W-:Y:S01]  /*1a30*/  IMAD.MOV.U32 R21, RZ, RZ, RZ ;  /* 0x000000ffff157224 */ /* 0x000fe200078e00ff */
[----:B------:R-:W-:Y:S01]  /*1a40*/  USHF.R.U32.HI UR7, URZ, 0x4, UR7 ;  /* 0x000000043f077899 */ /* 0x000fe20008011607 */
[----:B------:R-:W-:Y:S01]  /*1a50*/  CS2R R18, SRZ ;  /* 0x0000000000127805 */ /* 0x000fe2000001ff00 */
[----:B------:R-:W-:Y:S01]  /*1a60*/  ULEA UR12, UR5, UR12, 0x9 ;  /* 0x0000000c050c7291 */ /* 0x000fe2000f8e483f */
[----:B------:R-:W-:Y:S01]  /*1a70*/  CS2R R22, SRZ ;  /* 0x0000000000167805 */ /* 0x000fe2000001ff00 */
[----:B------:R-:W-:Y:S01]  /*1a80*/  ULOP3.LUT UR7, UR7, 0x3fff, URZ, 0xc0, !UPT ;  /* 0x00003fff07077892 */ /* 0x000fe2000f8ec03f */
[----:B------:R-:W-:Y:S01]  /*1a90*/  CS2R R88, SRZ ;  /* 0x0000000000587805 */ /* 0x000fe2000001ff00 */
[----:B------:R-:W-:Y:S01]  /*1aa0*/  UMOV UR13, 0xc0000010 ;  /* 0xc0000010000d7882 */ /* 0x000fe20000000000 */
[----:B------:R-:W-:Y:S01]  /*1ab0*/  UMOV UR15, 0xc0000010 ;  /* 0xc0000010000f7882 */ /* 0x000fe20000000000 */
[----:B------:R-:W-:Y:S01]  /*1ac0*/  ULOP3.LUT UR7, UR7, 0x10000, URZ, 0xfc, !UPT ;  /* 0x0001000007077892 */ /* 0x000fe2000f8efc3f */
[----:B------:R-:W-:-:S02]  /*1ad0*/  CS2R R90, SRZ ;  /* 0x00000000005a7805 */ /* 0x000fc4000001ff00 */
[----:B------:R-:W-:Y:S02]  /*1ae0*/  CS2R R92, SRZ ;  /* 0x00000000005c7805 */ /* 0x000fe4000001ff00 */
[----:B------:R-:W-:Y:S01]  /*1af0*/  CS2R R94, SRZ ;  /* 0x00000000005e7805 */ /* 0x000fe2000001ff00 */
[----:B------:R-:W-:Y:S01]  /*1b00*/  ULEA UR14, UR5, UR7, 0x7 ;  /* 0x00000007050e7291 */ /* 0x000fe2000f8e383f */
[----:B------:R-:W-:Y:S01]  /*1b10*/  CS2R R96, SRZ ;  /* 0x0000000000607805 */ /* 0x000fe2000001ff00 */
[----:B------:R-:W-:Y:S01]  /*1b20*/  UIADD3 UR7, UR12, 0x100, URZ ;  /* 0x000001000c077890 */ /* 0x000fe2000fffe03f */
[----:B------:R-:W-:Y:S02]  /*1b30*/  CS2R R98, SRZ ;  /* 0x0000000000627805 */ /* 0x000fe4000001ff00 */
[----:B------:R-:W-:Y:S02]  /*1b40*/  CS2R R100, SRZ ;  /* 0x0000000000647805 */ /* 0x000fe4000001ff00 */
[----:B------:R-:W-:-:S02]  /*1b50*/  CS2R R102, SRZ ;  /* 0x0000000000667805 */ /* 0x000fc4000001ff00 */
[----:B------:R-:W-:Y:S02]  /*1b60*/  CS2R R104, SRZ ;  /* 0x0000000000687805 */ /* 0x000fe4000001ff00 */
[----:B------:R-:W-:Y:S02]  /*1b70*/  CS2R R106, SRZ ;  /* 0x00000000006a7805 */ /* 0x000fe4000001ff00 */
[----:B------:R-:W-:Y:S01]  /*1b80*/  CS2R R108, SRZ ;  /* 0x00000000006c7805 */ /* 0x000fe2000001ff00 */
[----:B------:R-:W-:Y:S01]  /*1b90*/  QGMMA.64x64x32.F32.E5M2.E5M2 R56, gdesc[UR12], RZ, !UPT ;  /* 0x00e000000c3879f3 */ /* 0x000fe2000c7038ff */
[----:B------:R-:W-:Y:S01]  /*1ba0*/  UMOV UR12, UR7 ;  /* 0x00000007000c7c82 */ /* 0x000fe20008000000 */
[----:B------:R-:W-:Y:S01]  /*1bb0*/  ULDC UR7, c[0x0][0x50c] ;  /* 0x0001430000077ab9 */ /* 0x000fe20000000800 */
[----:B------:R-:W-:Y:S01]  /*1bc0*/  UMOV UR13, 0xc0000010 ;  /* 0xc0000010000d7882 */ /* 0x000fe20000000000 */
[----:B------:R-:W-:Y:S01]  /*1bd0*/  UISETP.NE.AND UP0, UPT, UR7, 0x1, UPT ;  /* 0x000000010700788c */ /* 0x000fe2000bf05270 */
[----:B------:R-:W-:Y:S01]  /*1be0*/  QGMMA.64x64x32.F32.E5M2.E5M2 R24, gdesc[UR12], RZ, !UPT, gsb0 ;  /* 0x00e000000c1879f3 */ /* 0x000fe2000c0038ff */
[----:B------:R-:W-:-:S02]  /*1bf0*/  CS2R R110, SRZ ;  /* 0x00000000006e7805 */ /* 0x000fc4000001ff00 */
[----:B------:R-:W-:Y:S01]  /*1c00*/  CS2R R112, SRZ ;  /* 0x0000000000707805 */ /* 0x000fe2000001ff00 */
[----:B------:R-:W-:Y:S01]  /*1c10*/  USEL UR7, URZ, 0x1, UP0 ;  /* 0x000000013f077887 */ /* 0x000fe20008000000 */
[----:B------:R-:W-:Y:S02]  /*1c20*/  CS2R R114, SRZ ;  /* 0x0000000000727805 */ /* 0x000fe4000001ff00 */
[----:B------:R-:W-:Y:S02]  /*1c30*/  CS2R R116, SRZ ;  /* 0x0000000000747805 */ /* 0x000fe4000001ff00 */
[----:B------:R-:W-:Y:S02]  /*1c40*/  CS2R R118, SRZ ;  /* 0x0000000000767805 */ /* 0x000fe4000001ff00 */
[----:B------:R-:W-:Y:S02]  /*1c50*/  CS2R R120, SRZ ;  /* 0x0000000000787805 */ /* 0x000fe4000001ff00 */
[----:B------:R-:W-:-:S02]  /*1c60*/  CS2R R122, SRZ ;  /* 0x00000000007a7805 */ /* 0x000fc4000001ff00 */
[----:B------:R-:W-:Y:S02]  /*1c70*/  ISETP.NE.AND P1, PT, RZ, UR7, PT ;  /* 0x00000007ff007c0c */ /* 0x000fe4000bf25270 */
        /* <DEDUP_REMOVED lines=10> */
[----:B------:R-:W-:Y:S01]  /*1d20*/  CS2R R144, SRZ ;  /* 0x0000000000907805 */ /* 0x000fe2000001ff00 */
[----:B------:R-:W-:Y:S06]  /*1d30*/  @!P1 BRA `(.L_x_23) ;  /* 0x0000000400089947 */ /* 0x000fec0003800000 */
[----:B------:R-:W-:Y:S02]  /*1d40*/  WARPGROUP.DEPBAR.LE gsb0, 0x0 ;  /* 0x00008000000079c5 */ /* 0x000fe40000010000 */
[----:B------:R-:W-:-:S01]  /*1d50*/  FADD R145, RZ, R56 ;  /* 0x00000038ff917221 */ /* 0x000fc20000000000 */
[----:B------:R-:W-:Y:S01]  /*1d60*/  FADD R144, RZ, R57 ;  /* 0x00000039ff907221 */ /* 0x000fe20000000000 */
        /* <DEDUP_REMOVED lines=62> */
[----:B------:R-:W-:-:S06]  /*2150*/  UMOV UR6, URZ ;  /* 0x0000003f00067c82 */ /* 0x000fcc0008000000 */
.L_x_23:
[----:B------:R-:W-:-:S04]  /*2160*/  UIADD3 UR18, UR5, 0x1, URZ ;  /* 0x0000000105127890 */ /* 0x000fc8000fffe03f */
[----:B------:R-:W-:-:S04]  /*2170*/  UISETP.NE.AND UP0, UPT, UR18, 0x16, UPT ;  /* 0x000000161200788c */ /* 0x000fc8000bf05270 */
[----:B------:R-:W-:Y:S02]  /*2180*/  USEL UR8, URZ, 0x1, UP0 ;  /* 0x000000013f087887 */ /* 0x000fe40008000000 */
[----:B------:R-:W-:Y:S02]  /*2190*/  USEL UR18, UR18, URZ, UP0 ;  /* 0x0000003f12127287 */ /* 0x000fe40008000000 */
[----:B------:R-:W-:-:S06]  /*21a0*/  ULOP3.LUT UR8, UR4, UR8, URZ, 0x3c, !UPT ;  /* 0x0000000804087292 */ /* 0x000fcc000f8e3c3f */
[----:B------:R-:W-:Y:S01]  /*21b0*/  IMAD.U32 R15, RZ, RZ, UR8 ;  /* 0x00000008ff0f7e24 */ /* 0x000fe2000f8e00ff */
[----:B------:R-:W-:-:S06]  /*21c0*/  UMOV UR8, 0x1 ;  /* 0x0000000100087882 */ /* 0x000fcc0000000000 */
.L_x_18:
[----:B------:R-:W-:-:S04]  /*21d0*/  UISETP.LT.AND UP0, UPT, UR9, 0x1, UPT ;  /* 0x000000010900788c */ /* 0x000fc8000bf01270 */
[----:B------:R-:W-:-:S04]  /*21e0*/  USEL UR12, UR9, 0x1, UP0 ;  /* 0x00000001090c7887 */ /* 0x000fc80008000000 */
[----:B------:R-:W-:-:S04]  /*21f0*/  UIADD3 UR12, UR9, -UR12, URZ ;  /* 0x8000000c090c7290 */ /* 0x000fc8000fffe03f */
[----:B------:R-:W-:-:S06]  /*2200*/  UISETP.GE.AND UP0, UPT, UR12, 0x1, UPT ;  /* 0x000000010c00788c */ /* 0x000fcc000bf06270 */
[----:B------:R-:W-:-:S13]  /*2210*/  PLOP3.LUT P1, PT, PT, PT, UP0, 0x80, 0x0 ;  /* 0x000000000000781c */ /* 0x000fda0003f2f008 */
[----:B------:R-:W-:Y:S05]  /*2220*/  @!P1 BRA `(.L_x_24) ;  /* 0x0000000800009947 */ /* 0x000fea0003800000 */
[----:B01----:R-:W-:Y:S01]  /*2230*/  IMAD.U32 R11, RZ, RZ, UR12 ;  /* 0x0000000cff0b7e24 */ /* 0x003fe2000f8e00ff */
[----:B------:R-:W-:Y:S01]  /*2240*/  ULDC UR19, c[0x0][0x50c] ;  /* 0x0001430000137ab9 */ /* 0x000fe20000000800 */
[----:B------:R-:W-:-:S07]  /*2250*/  IMAD.U32 R12, RZ, RZ, UR5 ;  /* 0x00000005ff0c7e24 */ /* 0x000fce000f8e00ff */
.L_x_32:
[----:B------:R-:W-:-:S13]  /*2260*/  ISETP.NE.AND P2, PT, R146, 0x3, PT ;  /* 0x000000039200780c */ /* 0x000fda0003f45270 */
[----:B0-----:R-:W-:Y:S05]  /*2270*/  @!P2 BRA `(.L_x_25) ;  /* 0x000000000004a947 */ /* 0x001fea0003800000 */
[----:B------:R-:W-:Y:S01]  /*2280*/  BPT.TRAP 0x1 ;  /* 0x000000040000795c */ /* 0x000fe20000300000 */
.L_x_25:
[----:B------:R-:W0:Y:S01]  /*2290*/  S2UR UR12, SR_CgaCtaId ;  /* 0x00000000000c79c3 */ /* 0x000e220000008800 */
[----:B------:R-:W-:Y:S01]  /*22a0*/  UMOV UR10, 0x400 ;  /* 0x00000400000a7882 */ /* 0x000fe20000000000 */
[----:B------:R-:W-:Y:S01]  /*22b0*/  SHF.L.U32 R13, R15, 0x1f, RZ ;  /* 0x0000001f0f0d7819 */ /* 0x000fe200000006ff */
[----:B0-----:R-:W-:-:S04]  /*22c0*/  ULEA UR10, UR12, UR10, 0x18 ;  /* 0x0000000a0c0a7291 */ /* 0x001fc8000f8ec03f */
[----:B------:R-:W-:-:S09]  /*22d0*/  ULEA UR12, UR18, UR10, 0x3 ;  /* 0x0000000a120c7291 */ /* 0x000fd2000f8e183f */
[----:B------:R0:W1:Y:S01]  /*22e0*/  SYNCS.PHASECHK.TRANS64.TRYWAIT P1, [UR12], R13 ;  /* 0x0000000dff0075a7 */ /* 0x000062000802014c */
[----:B------:R-:W-:Y:S05]  /*22f0*/  @!P2 BRA `(.L_x_26) ;  /* 0x000000000004a947 */ /* 0x000fea0003800000 */
[----:B------:R-:W-:Y:S01]  /*2300*/  BPT.TRAP 0x1 ;  /* 0x000000040000795c */ /* 0x000fe20000300000 */
.L_x_26:
[----:B-1----:R-:W-:Y:S05]  /*2310*/  @P1 BRA `(.L_x_27) ;  /* 0x0000000000081947 */ /* 0x002fea0003800000 */
[----:B------:R-:W1:Y:S02]  /*2320*/  SYNCS.PHASECHK.TRANS64.TRYWAIT P1, [UR12], R13 ;  /* 0x0000000dff0075a7 */ /* 0x000e64000802014c */
[----:B-1----:R-:W-:Y:S05]  /*2330*/  @!P1 BRA `(.L_x_28) ;  /* 0x0000007c00889947 */ /* 0x002fea0003800000 */
.L_x_27:
[----:B------:R-:W-:Y:S01]  /*2340*/  UIADD3 UR12, UR10, 0x2c280, URZ ;  /* 0x0002c2800a0c7890 */ /* 0x000fe2000fffe03f */
[----:B------:R-:W-:Y:S01]  /*2350*/  WARPGROUP.ARRIVE ;  /* 0x00000000000079c5 */ /* 0x000fe20000000000 */
[----:B------:R-:W-:Y:S02]  /*2360*/  UISETP.NE.AND UP0, UPT, UR7, URZ, UPT ;  /* 0x0000003f0700728c */ /* 0x000fe4000bf05270 */
[----:B------:R-:W-:Y:S02]  /*2370*/  USHF.R.U32.HI UR12, URZ, 0x4, UR12 ;  /* 0x000000043f0c7899 */ /* 0x000fe4000801160c */
[----:B------:R-:W-:Y:S02]  /*2380*/  USEL UR8, UR8, URZ, !UP0 ;  /* 0x0000003f08087287 */ /* 0x000fe4000c000000 */
[----:B------:R-:W-:Y:S02]  /*2390*/  ULOP3.LUT UR7, UR12, 0x3fff, URZ, 0xc0, !UPT ;  /* 0x00003fff0c077892 */ /* 0x000fe4000f8ec03f */
[----:B------:R-:W-:-:S02]  /*23a0*/  ULOP3.LUT UR12, UR11, 0x10000, URZ, 0xfc, !UPT ;  /* 0x000100000b0c7892 */ /* 0x000fc4000f8efc3f */
[----:B------:R-:W-:Y:S02]  /*23b0*/  ULOP3.LUT UR7, UR7, 0x10000, URZ, 0xfc, !UPT ;  /* 0x0001000007077892 */ /* 0x000fe4000f8efc3f */
[----:B------:R-:W-:Y:S02]  /*23c0*/  UISETP.NE.U32.AND UP0, UPT, UR8, URZ, UPT ;  /* 0x0000003f0800728c */ /* 0x000fe4000bf05070 */
[----:B------:R-:W-:Y:S02]  /*23d0*/  ULEA UR12, UR18, UR12, 0x9 ;  /* 0x0000000c120c7291 */ /* 0x000fe4000f8e483f */
[----:B------:R-:W-:Y:S02]  /*23e0*/  ULEA UR14, UR18, UR7, 0x7 ;  /* 0x00000007120e7291 */ /* 0x000fe4000f8e383f */
[----:B------:R-:W-:Y:S01]  /*23f0*/  UIADD3 UR7, UR12, 0x100, URZ ;  /* 0x000001000c077890 */ /* 0x000fe2000fffe03f */
[----:B------:R-:W-:Y:S01]  /*2400*/  UMOV UR13, 0xc0000010 ;  /* 0xc0000010000d7882 */ /* 0x000fe20000000000 */
[----:B------:R-:W-:Y:S01]  /*2410*/  UMOV UR15, 0xc0000010 ;  /* 0xc0000010000f7882 */ /* 0x000fe20000000000 */
[----:B------:R-:W-:-:S04]  /*2420*/  UIADD3 UR6, UR6, 0x1, URZ ;  /* 0x0000000106067890 */ /* 0x000fc8000fffe03f */
[----:B------:R-:W-:Y:S01]  /*2430*/  QGMMA.64x64x32.F32.E5M2.E5M2 R56, gdesc[UR12], R56, UP0 ;  /* 0x00e000000c3879f3 */ /* 0x000fe2000bf03838 */
[----:B------:R-:W-:Y:S01]  /*2440*/  UMOV UR12, UR7 ;  /* 0x00000007000c7c82 */ /* 0x000fe20008000000 */
[----:B------:R-:W-:Y:S02]  /*2450*/  UMOV UR13, 0xc0000010 ;  /* 0xc0000010000d7882 */ /* 0x000fe40000000000 */
[----:B------:R-:W-:Y:S01]  /*2460*/  QGMMA.64x64x32.F32.E5M2.E5M2 R24, gdesc[UR12], R24, UP0, gsb0 ;  /* 0x00e000000c1879f3 */ /* 0x000fe2000b803818 */
[----:B------:R-:W-:-:S04]  /*2470*/  UISETP.NE.AND UP0, UPT, UR6, UR19, UPT ;  /* 0x000000130600728c */ /* 0x000fc8000bf05270 */
[----:B------:R-:W-:-:S06]  /*2480*/  USEL UR7, URZ, 0x1, UP0 ;  /* 0x000000013f077887 */ /* 0x000fcc0008000000 */
[----:B------:R-:W-:Y:S01]  /*2490*/  ISETP.NE.AND P1, PT, RZ, UR7, PT ;  /* 0x00000007ff007c0c */ /* 0x000fe2000bf25270 */
[----:B------:R-:W-:-:S12]  /*24a0*/  WARPGROUP.DEPBAR.LE gsb0, 0x1 ;  /* 0x00008000000079c5 */ /* 0x000fd80000010100 */
[----:B------:R-:W-:Y:S05]  /*24b0*/  @!P1 BRA `(.L_x_29) ;  /* 0x0000000400089947 */ /* 0x000fea0003800000 */
[----:B------:R-:W-:Y:S02]  /*24c0*/  WARPGROUP.DEPBAR.LE gsb0, 0x0 ;  /* 0x00008000000079c5 */ /* 0x000fe40000010000 */
[----:B------:R-:W-:-:S01]  /*24d0*/  FADD R145, R56, R145 ;  /* 0x0000009138917221 */ /* 0x000fc20000000000 */
[----:B------:R-:W-:Y:S01]  /*24e0*/  FADD R144, R57, R144 ;  /* 0x0000009039907221 */ /* 0x000fe20000000000 */
        /* <DEDUP_REMOVED lines=62> */
[----:B------:R-:W-:-:S06]  /*28d0*/  UMOV UR6, URZ ;  /* 0x0000003f00067c82 */ /* 0x000fcc0008000000 */
.L_x_29:
[----:B------:R-:W-:Y:S05]  /*28e0*/  @!P2 BRA `(.L_x_30) ;  /* 0x000000000004a947 */ /* 0x000fea0003800000 */
[----:B------:R-:W-:Y:S01]  /*28f0*/  BPT.TRAP 0x1 ;  /* 0x000000040000795c */ /* 0x000fe20000300000 */
.L_x_30:
[----:B01----:R-:W-:Y:S02]  /*2900*/  @P0 LEA R13, R12, UR10, 0x3 ;  /* 0x0000000a0c0d0c11 */ /* 0x003fe4000f8e18ff */
[----:B------:R-:W-:-:S03]  /*2910*/  ISETP.GT.U32.AND P1, PT, R4, 0x1, PT ;  /* 0x000000010400780c */ /* 0x000fc60003f24070 */
[----:B------:R-:W-:-:S05]  /*2920*/  @P0 VIADD R14, R13, 0xb0 ;  /* 0x000000b00d0e0836 */ /* 0x000fca0000000000 */
[----:B------:R-:W-:-:S04]  /*2930*/  @P0 PRMT R14, R5, 0x654, R14 ;  /* 0x00000654050e0816 */ /* 0x000fc8000000000e */
[----:B------:R0:W-:Y:S01]  /*2940*/  @P0 SYNCS.ARRIVE.TRANS64.RED.A1T0 RZ, [R14+URZ], RZ ;  /* 0x000000ff0eff09a7 */ /* 0x0001e2000810043f */
[----:B------:R-:W-:Y:S05]  /*2950*/  @P1 BRA `(.L_x_31) ;  /* 0x0000000000041947 */ /* 0x000fea0003800000 */
[----:B------:R-:W-:Y:S01]  /*2960*/  BPT.TRAP 0x1 ;  /* 0x000000040000795c */ /* 0x000fe20000300000 */
.L_x_31:
[----:B------:R-:W-:Y:S01]  /*2970*/  UIADD3 UR18, UR18, 0x1, URZ ;  /* 0x0000000112127890 */ /* 0x000fe2000fffe03f */
[C---:B------:R-:W-:Y:S01]  /*2980*/  ISETP.GT.AND P2, PT, R11.reuse, 0x1, PT ;  /* 0x000000010b00780c */ /* 0x040fe20003f44270 */
[----:B------:R-:W-:Y:S02]  /*2990*/  VIADD R12, R12, 0x1 ;  /* 0x000000010c0c7836 */ /* 0x000fe40000000000 */
[----:B------:R-:W-:Y:S01]  /*29a0*/  UISETP.NE.AND UP0, UPT, UR18, 0x16, UPT ;  /* 0x000000161200788c */ /* 0x000fe2000bf05270 */
[----:B------:R-:W-:Y:S02]  /*29b0*/  VIADD R11, R11, 0xffffffff ;  /* 0xffffffff0b0b7836 */ /* 0x000fe40000000000 */
[C---:B------:R-:W-:Y:S01]  /*29c0*/  ISETP.NE.AND P1, PT, R12.reuse, 0x16, PT ;  /* 0x000000160c00780c */ /* 0x040fe20003f25270 */
[----:B------:R-:W-:Y:S02]  /*29d0*/  USEL UR8, URZ, 0x1, UP0 ;  /* 0x000000013f087887 */ /* 0x000fe40008000000 */
[----:B------:R-:W-:Y:S01]  /*29e0*/  USEL UR18, UR18, URZ, UP0 ;  /* 0x0000003f12127287 */ /* 0x000fe20008000000 */
[----:B------:R-:W-:-:S03]  /*29f0*/  SEL R12, R12, RZ, P1 ;  /* 0x000000ff0c0c7207 */ /* 0x000fc60000800000 */
[----:B------:R-:W-:Y:S01]  /*2a00*/  LOP3.LUT R15, R15, UR8, RZ, 0x3c, !PT ;  /* 0x000000080f0f7c12 */ /* 0x000fe2000f8e3cff */
[----:B------:R-:W-:Y:S01]  /*2a10*/  UMOV UR8, 0x1 ;  /* 0x0000000100087882 */ /* 0x000fe20000000000 */
[----:B------:R-:W-:Y:S06]  /*2a20*/  @P2 BRA `(.L_x_32) ;  /* 0xfffffff8000c2947 */ /* 0x000fec000383ffff */
.L_x_24:
[----:B------:R-:W-:Y:S01]  /*2a30*/  UISETP.NE.AND UP0, UPT, UR6, URZ, UPT ;  /* 0x0000003f0600728c */ /* 0x000fe2000bf05270 */
[----:B01----:R-:W0:Y:S03]  /*2a40*/  LDC R11, c[0x0][0x28c] ;  /* 0x0000a300ff0b7b82 */ /* 0x003e260000000800 */
[----:B------:R-:W-:-:S06]  /*2a50*/  USEL UR6, URZ, 0x1, !UP0 ;  /* 0x000000013f067887 */ /* 0x000fcc000c000000 */
[----:B------:R-:W-:Y:S02]  /*2a60*/  ISETP.NE.AND P1, PT, RZ, UR6, PT ;  /* 0x00000006ff007c0c */ /* 0x000fe4000bf25270 */
[----:B0-----:R-:W-:-:S11]  /*2a70*/  ISETP.GE.AND P2, PT, R11, 0x1, PT ;  /* 0x000000010b00780c */ /* 0x001fd60003f46270 */
[----:B------:R-:W-:Y:S05]  /*2a80*/  @!P1 BRA `(.L_x_33) ;  /* 0x0000000400049947 */ /* 0x000fea0003800000 */
[----:B------:R-:W-:Y:S02]  /*2a90*/  WARPGROUP.DEPBAR.LE gsb0, 0x0 ;  /* 0x00008000000079c5 */ /* 0x000fe40000010000 */
[----:B------:R-:W-:Y:S01]  /*2aa0*/  FADD R145, R56, R145 ;  /* 0x0000009138917221 */ /* 0x000fe20000000000 */
        /* <DEDUP_REMOVED lines=62> */
[----:B------:R-:W-:-:S07]  /*2e90*/  FADD R20, R20, R55 ;  /* 0x0000003714147221 */ /* 0x000fce0000000000 */
.L_x_33:
[----:B------:R-:W-:Y:S02]  /*2ea0*/  WARPGROUP.DEPBAR.LE gsb0, 0x0 ;  /* 0x00008000000079c5 */ /* 0x000fe40000010000 */
[----:B------:R-:W-:Y:S05]  /*2eb0*/  @!P2 BRA `(.L_x_34) ;  /* 0x000000000050a947 */ /* 0x000fea0003800000 */
[----:B------:R-:W-:-:S13]  /*2ec0*/  ISETP.NE.AND P1, PT, R146, 0x3, PT ;  /* 0x000000039200780c */ /* 0x000fda0003f25270 */
[----:B------:R-:W-:Y:S05]  /*2ed0*/  @!P1 BRA `(.L_x_35) ;  /* 0x0000000000049947 */ /* 0x000fea0003800000 */
[----:B------:R-:W-:Y:S01]  /*2ee0*/  BPT.TRAP 0x1 ;  /* 0x000000040000795c */ /* 0x000fe20000300000 */
.L_x_35:
[----:B------:R-:W-:Y:S01]  /*2ef0*/  BSSY B0, `(.L_x_36) ;  /* 0x000000e000007945 */ /* 0x000fe20003800000 */
[----:B------:R-:W-:-:S03]  /*2f00*/  ISETP.GT.U32.AND P1, PT, R4, 0x1, PT ;  /* 0x000000010400780c */ /* 0x000fc60003f24070 */
[----:B------:R-:W-:Y:S10]  /*2f10*/  @!P0 BRA `(.L_x_37) ;  /* 0x00000000002c8947 */ /* 0x000ff40003800000 */
[----:B------:R-:W-:-:S04]  /*2f20*/  UISETP.LT.AND UP0, UPT, UR9, 0x1, UPT ;  /* 0x000000010900788c */ /* 0x000fc8000bf01270 */
[----:B------:R-:W-:-:S04]  /*2f30*/  USEL UR8, UR9, 0x1, UP0 ;  /* 0x0000000109087887 */ /* 0x000fc80008000000 */
[----:B------:R-:W-:-:S04]  /*2f40*/  UIADD3 UR8, UR5, UR9, -UR8 ;  /* 0x0000000905087290 */ /* 0x000fc8000fffe808 */
[----:B------:R-:W-:-:S04]  /*2f50*/  UIMAD.WIDE.U32 UR6, UR8, -0x45d1745d, URZ ;  /* 0xba2e8ba3080678a5 */ /* 0x000fc8000f8e003f */
[----:B------:R-:W-:-:S04]  /*2f60*/  USHF.R.U32.HI UR6, URZ, 0x4, UR7 ;  /* 0x000000043f067899 */ /* 0x000fc80008011607 */
[----:B------:R-:W-:-:S04]  /*2f70*/  UIMAD UR8, UR6, -0x16, UR8 ;  /* 0xffffffea060878a4 */ /* 0x000fc8000f8e0208 */
[----:B------:R-:W-:-:S04]  /*2f80*/  ULEA UR8, UR8, UR10, 0x3 ;  /* 0x0000000a08087291 */ /* 0x000fc8000f8e183f */
[----:B------:R-:W-:-:S06]  /*2f90*/  UIADD3 UR8, UR8, 0xb0, URZ ;  /* 0x000000b008087890 */ /* 0x000fcc000fffe03f */
[----:B------:R-:W-:-:S05]  /*2fa0*/  IMAD.U32 R12, RZ, RZ, UR8 ;  /* 0x00000008ff0c7e24 */ /* 0x000fca000f8e00ff */
[----:B------:R-:W-:-:S04]  /*2fb0*/  PRMT R11, R5, 0x654, R12 ;  /* 0x00000654050b7816 */ /* 0x000fc8000000000c */
[----:B------:R0:W-:Y:S03]  /*2fc0*/  SYNCS.ARRIVE.TRANS64.RED.A1T0 RZ, [R11+URZ], RZ ;  /* 0x000000ff0bff79a7 */ /* 0x0001e6000810043f */
.L_x_37:
[----:B------:R-:W-:Y:S05]  /*2fd0*/  BSYNC B0 ;  /* 0x0000000000007941 */ /* 0x000fea0003800000 */
.L_x_36:
[----:B------:R-:W-:Y:S05]  /*2fe0*/  @P1 BRA `(.L_x_34) ;  /* 0x0000000000041947 */ /* 0x000fea0003800000 */
[----:B------:R-:W-:Y:S01]  /*2ff0*/  BPT.TRAP 0x1 ;  /* 0x000000040000795c */ /* 0x000fe20000300000 */
.L_x_34:
[----:B------:R-:W1:Y:S01]  /*3000*/  LDC R15, c[0x0][0x288] ;  /* 0x0000a200ff0f7b82 */ /* 0x000e620000000800 */
[--C-:B0-----:R-:W-:Y:S01]  /*3010*/  SHF.R.U32.HI R11, RZ, 0x2, R0.reuse ;  /* 0x00000002ff0b7819 */ /* 0x101fe20000011600 */
[----:B------:R-:W-:Y:S01]  /*3020*/  IMAD.SHL.U32 R31, R10, 0x40, RZ ;  /* 0x000000400a1f7824 */ /* 0x000fe200078e00ff */
[----:B------:R-:W-:Y:S01]  /*3030*/  SHF.R.U32.HI R14, RZ, 0x7, R0 ;  /* 0x00000007ff0e7819 */ /* 0x000fe20000011600 */
[----:B------:R-:W-:Y:S01]  /*3040*/  UIADD3 UR5, UR9, UR5, URZ ;  /* 0x0000000509057290 */ /* 0x000fe2000fffe03f */
[----:B------:R-:W-:Y:S01]  /*3050*/  LOP3.LUT R12, R11, 0x7, RZ, 0xc0, !PT ;  /* 0x000000070b0c7812 */ /* 0x000fe200078ec0ff */
[----:B------:R-:W-:Y:S01]  /*3060*/  IMAD.SHL.U32 R26, R0, 0x2, RZ ;  /* 0x00000002001a7824 */ /* 0x000fe200078e00ff */
[----:B------:R-:W-:Y:S01]  /*3070*/  LOP3.LUT R11, R14, 0x1, RZ, 0xc0, !PT ;  /* 0x000000010e0b7812 */ /* 0x000fe200078ec0ff */
[----:B------:R-:W-:Y:S01]  /*3080*/  UISETP.GT.U32.AND UP0, UPT, UR5, 0x15, UPT ;  /* 0x000000150500788c */ /* 0x000fe2000bf04070 */
[C---:B------:R-:W-:Y:S01]  /*3090*/  LOP3.LUT R14, R0.reuse, 0x3, RZ, 0xc0, !PT ;  /* 0x00000003000e7812 */ /* 0x040fe200078ec0ff */
[----:B------:R-:W-:Y:S01]  /*30a0*/  ULDC UR12, c[0x0][0x284] ;  /* 0x0000a100000c7ab9 */ /* 0x000fe20000000800 */
[----:B------:R-:W-:Y:S01]  /*30b0*/  LOP3.LUT R13, R0, 0x60, RZ, 0xc0, !PT ;  /* 0x00000060000d7812 */ /* 0x000fe200078ec0ff */
[----:B------:R-:W-:Y:S01]  /*30c0*/  UISETP.LT.U32.AND UP0, UPT, UR9, 0x16, UP0 ;  /* 0x000000160900788c */ /* 0x000fe20008701070 */
[----:B------:R-:W-:Y:S01]  /*30d0*/  SHF.R.S32.HI R34, RZ, 0x1f, R6 ;  /* 0x0000001fff227819 */ /* 0x000fe20000011406 */
[----:B------:R-:W-:Y:S01]  /*30e0*/  UISETP.GE.U32.AND UP1, UPT, UR9, 0x16, UPT ;  /* 0x000000160900788c */ /* 0x000fe2000bf26070 */
[----:B------:R-:W-:Y:S01]  /*30f0*/  SHF.R.U32.HI R13, RZ, 0x1, R13 ;  /* 0x00000001ff0d7819 */ /* 0x000fe2000001160d */
[----:B------:R-:W-:Y:S01]  /*3100*/  ULDC.64 UR10, c[0x0][0x5d0] ;  /* 0x00017400000a7ab9 */ /* 0x000fe20000000a00 */
[----:B------:R-:W-:Y:S01]  /*3110*/  LOP3.LUT R26, R31, 0x6, R26, 0xf8, !PT ;  /* 0x000000061f1a7812 */ /* 0x000fe200078ef81a */
[----:B------:R-:W-:Y:S01]  /*3120*/  UIMAD.WIDE.U32 UR6, UR5, -0x45d1745d, URZ ;  /* 0xba2e8ba3050678a5 */ /* 0x000fe2000f8e003f */
[----:B------:R-:W-:Y:S01]  /*3130*/  IADD3 R16, RZ, -R13, -R12 ;  /* 0x8000000dff107210 */ /* 0x000fe20007ffe80c */
[----:B------:R-:W-:Y:S01]  /*3140*/  USEL UR8, URZ, 0x1, !UP0 ;  /* 0x000000013f087887 */ /* 0x000fe2000c000000 */
[----:B------:R-:W-:Y:S01]  /*3150*/  IMAD.SHL.U32 R33, R11, 0x40, RZ ;  /* 0x000000400b217824 */ /* 0x000fe200078e00ff */
[----:B------:R-:W-:Y:S01]  /*3160*/  SHF.R.S32.HI R27, RZ, 0x1f, R26 ;  /* 0x0000001fff1b7819 */ /* 0x000fe2000001141a */
[----:B------:R-:W-:Y:S01]  /*3170*/  USHF.R.U32.HI UR6, URZ, 0x4, UR7 ;  /* 0x000000043f067899 */ /* 0x000fe20008011607 */
[----:B-1----:R-:W-:Y:S01]  /*3180*/  IMAD R14, R14, -0x2, R15 ;  /* 0xfffffffe0e0e7824 */ /* 0x002fe200078e020f */
[----:B------:R-:W-:Y:S01]  /*3190*/  ISETP.GE.AND P1, PT, R31, R15, PT ;  /* 0x0000000f1f00720c */ /* 0x000fe20003f26270 */
[----:B------:R-:W-:Y:S01]  /*31a0*/  IMAD.SHL.U32 R15, R7, 0x100, RZ ;  /* 0x00000100070f7824 */ /* 0x000fe200078e00ff */
[----:B------:R-:W-:Y:S01]  /*31b0*/  ULOP3.LUT UR4, UR4, UR8, URZ, 0x3c, !UPT ;  /* 0x0000000804047292 */ /* 0x000fe2000f8e3c3f */
[----:B------:R-:W-:Y:S01]  /*31c0*/  IMAD R16, R11, -0x40, R16 ;  /* 0xffffffc00b107824 */ /* 0x000fe200078e0210 */
[----:B------:R-:W-:Y:S01]  /*31d0*/  LOP3.LUT R33, R33, 0x40, R12, 0xe2, !PT ;  /* 0x0000004021217812 */ /* 0x000fe200078ee20c */
[----:B------:R-:W-:Y:S01]  /*31e0*/  IMAD R11, R34, UR10, RZ ;  /* 0x0000000a220b7c24 */ /* 0x000fe2000f8e02ff */
[----:B------:R-:W-:Y:S01]  /*31f0*/  ISETP.GE.OR P1, PT, R15, UR12, P1 ;  /* 0x0000000c0f007c0c */ /* 0x000fe20008f26670 */
[----:B------:R-:W-:Y:S01]  /*3200*/  IMAD.WIDE R24, R7, 0x100, RZ ;  /* 0x0000010007187825 */ /* 0x000fe200078e02ff */
[----:B------:R-:W-:Y:S01]  /*3210*/  UIMAD UR5, UR6, -0x16, UR5 ;  /* 0xffffffea060578a4 */ /* 0x000fe2000f8e0205 */
[----:B------:R-:W-:Y:S01]  /*3220*/  IADD3 R32, -R15, UR12, R16 ;  /* 0x0000000c0f207c10 */ /* 0x000fe2000fffe110 */
[----:B------:R-:W-:Y:S01]  /*3230*/  @UP1 ULOP3.LUT UR4, UR4, 0x1, UR6, 0x78, !UPT ;  /* 0x0000000104041892 */ /* 0x000fe2000f8e7806 */
[----:B------:R-:W-:Y:S01]  /*3240*/  IMAD R7, R6, UR11, R11 ;  /* 0x0000000b06077c24 */ /* 0x000fe2000f8e020b */
[----:B------:R-:W-:Y:S01]  /*3250*/  LOP3.LUT R33, R24, R33, R13, 0xfe, !PT ;  /* 0x0000002118217212 */ /* 0x000fe200078efe0d */
[----:B------:R-:W-:-:S04]  /*3260*/  IMAD.WIDE.U32 R10, R6, UR10, R26 ;  /* 0x0000000a060a7c25 */ /* 0x000fc8000f8e001a */
[----:B------:R-:W-:Y:S02]  /*3270*/  IMAD.IADD R11, R11, 0x1, R7 ;  /* 0x000000010b0b7824 */ /* 0x000fe400078e0207 */
[----:B------:R-:W-:Y:S02]  /*3280*/  IMAD.IADD R31, R14, 0x1, -R31 ;  /* 0x000000010e1f7824 */ /* 0x000fe400078e0a1f */
[----:B------:R-:W-:Y:S01]  /*3290*/  IMAD.MOV.U32 R30, RZ, RZ, -0x1 ;  /* 0xffffffffff1e7424 */ /* 0x000fe200078e00ff */
[----:B------:R-:W-:Y:S06]  /*32a0*/  @P1 BRA `(.L_x_38) ;  /* 0x0000004800081947 */ /* 0x000fec0003800000 */
[----:B------:R-:W0:Y:S01]  /*32b0*/  LDC.64 R28, c[0x0][0x5c8] ;  /* 0x00017200ff1c7b82 */ /* 0x000e220000000a00 */
[----:B------:R-:W-:Y:S01]  /*32c0*/  ULDC.64 UR6, c[0x0][0x5c0] ;  /* 0x0001700000067ab9 */ /* 0x000fe20000000a00 */
[----:B------:R-:W-:Y:S01]  /*32d0*/  BSSY B0, `(.L_x_38) ;  /* 0x000047f000007945 */ /* 0x000fe20003800000 */
[-C--:B0-----:R-:W-:Y:S02]  /*32e0*/  IMAD R12, R25, R28.reuse, RZ ;  /* 0x0000001c190c7224 */ /* 0x081fe400078e02ff */
[----:B------:R-:W-:-:S04]  /*32f0*/  IMAD.WIDE.U32 R10, R33, R28, R10 ;  /* 0x0000001c210a7225 */ /* 0x000fc800078e000a */
[----:B------:R-:W-:Y:S01]  /*3300*/  IMAD R13, R33, R29, R12 ;  /* 0x0000001d210d7224 */ /* 0x000fe200078e020c */
[C---:B------:R-:W-:Y:S01]  /*3310*/  LEA R14, P2, R28.reuse, R10, 0x3 ;  /* 0x0000000a1c0e7211 */ /* 0x040fe200078418ff */
[----:B------:R-:W-:Y:S01]  /*3320*/  IMAD.SHL.U32 R7, R28, 0x80, RZ ;  /* 0x000000801c077824 */ /* 0x000fe200078e00ff */
[----:B------:R-:W-:Y:S01]  /*3330*/  IADD3 R16, P1, R10, UR6, RZ ;  /* 0x000000060a107c10 */ /* 0x000fe2000ff3e0ff */
[----:B------:R-:W-:Y:S01]  /*3340*/  IMAD.IADD R36, R11, 0x1, R13 ;  /* 0x000000010b247824 */ /* 0x000fe200078e020d */
[----:B------:R-:W-:Y:S02]  /*3350*/  SHF.L.U64.HI R11, R28, 0x7, R29 ;  /* 0x000000071c0b7819 */ /* 0x000fe4000001021d */
[----:B------:R-:W-:Y:S02]  /*3360*/  IADD3 R12, P5, P6, R10, UR6, R7 ;  /* 0x000000060a0c7c10 */ /* 0x000fe4000febe007 */
[----:B------:R-:W-:Y:S02]  /*3370*/  LEA.HI.X R28, R28, R36, R29, 0x3, P2 ;  /* 0x000000241c1c7211 */ /* 0x000fe400010f1c1d */
[----:B------:R-:W-:-:S02]  /*3380*/  IADD3.X R13, R36, UR7, R11, P5, P6 ;  /* 0x00000007240d7c10 */ /* 0x000fc4000afec40b */
[----:B---3-5:R-:W-:Y:S02]  /*3390*/  FSETP.NEU.AND P5, PT, R9, RZ, PT ;  /* 0x000000ff0900720b */ /* 0x028fe40003fad000 */
[----:B------:R-:W-:Y:S02]  /*33a0*/  IADD3.X R17, R36, UR7, RZ, P1, !PT ;  /* 0x0000000724117c10 */ /* 0x000fe40008ffe4ff */
[C---:B------:R-:W-:Y:S02]  /*33b0*/  IADD3 R10, P1, P2, R14.reuse, UR6, R7 ;  /* 0x000000060e0a7c10 */ /* 0x040fe4000fa3e007 */
[----:B------:R-:W-:Y:S02]  /*33c0*/  IADD3 R14, P3, R14, UR6, RZ ;  /* 0x000000060e0e7c10 */ /* 0x000fe4000ff7e0ff */
[C---:B------:R-:W-:Y:S02]  /*33d0*/  IADD3.X R11, R28.reuse, UR7, R11, P1, P2 ;  /* 0x000000071c0b7c10 */ /* 0x040fe40008fe440b */
[----:B------:R-:W-:-:S03]  /*33e0*/  IADD3.X R15, R28, UR7, RZ, P3, !PT ;  /* 0x000000071c0f7c10 */ /* 0x000fc60009ffe4ff */
[----:B------:R-:W-:Y:S06]  /*33f0*/  @!P5 BRA `(.L_x_39) ;  /* 0x0000003400a0d947 */ /* 0x000fec0003800000 */
[----:B------:R-:W-:Y:S01]  /*3400*/  ULDC.64 UR6, c[0x0][0x5b8] ;  /* 0x00016e0000067ab9 */ /* 0x000fe20000000a00 */
[----:B------:R-:W-:Y:S01]  /*3410*/  ISETP.GE.AND P1, PT, R32, 0x1, PT ;  /* 0x000000012000780c */ /* 0x000fe20003f26270 */
[----:B------:R-:W-:Y:S01]  /*3420*/  IMAD R7, R34, UR6, RZ ;  /* 0x0000000622077c24 */ /* 0x000fe2000f8e02ff */
[----:B------:R-:W-:Y:S01]  /*3430*/  ULDC.64 UR10, c[0x0][0x5a8] ;  /* 0x00016a00000a7ab9 */ /* 0x000fe20000000a00 */
[C---:B------:R-:W-:Y:S01]  /*3440*/  IMAD.WIDE.U32 R26, R6.reuse, UR6, R26 ;  /* 0x00000006061a7c25 */ /* 0x040fe2000f8e001a */
[----:B------:R-:W-:Y:S01]  /*3450*/  ISETP.LT.OR P5, PT, R31, 0x1, !P1 ;  /* 0x000000011f00780c */ /* 0x000fe20004fa1670 */
[----:B------:R-:W-:Y:S02]  /*3460*/  BSSY B1, `(.L_x_40) ;  /* 0x000000d000017945 */ /* 0x000fe40003800000 */
[----:B------:R-:W-:Y:S01]  /*3470*/  IMAD R7, R6, UR7, R7 ;  /* 0x0000000706077c24 */ /* 0x000fe2000f8e0207 */
[----:B------:R-:W-:Y:S01]  /*3480*/  ULDC.64 UR6, c[0x0][0x5b0] ;  /* 0x00016c0000067ab9 */ /* 0x000fe20000000a00 */
[----:B------:R-:W-:-:S02]  /*3490*/  IMAD.MOV.U32 R6, RZ, RZ, R26 ;  /* 0x000000ffff067224 */ /* 0x000fc400078e001a */
[----:B------:R-:W-:Y:S02]  /*34a0*/  IMAD.IADD R7, R27, 0x1, R7 ;  /* 0x000000011b077824 */ /* 0x000fe400078e0207 */
[----:B------:R-:W-:Y:S02]  /*34b0*/  IMAD R28, R25, UR6, RZ ;  /* 0x00000006191c7c24 */ /* 0x000fe4000f8e02ff */
[----:B------:R-:W-:-:S04]  /*34c0*/  IMAD.WIDE.U32 R26, R33, UR6, R6 ;  /* 0x00000006211a7c25 */ /* 0x000fc8000f8e0006 */
[--C-:B------:R-:W-:Y:S01]  /*34d0*/  IMAD R29, R33, UR7, R28.reuse ;  /* 0x00000007211d7c24 */ /* 0x100fe2000f8e021c */
[----:B------:R-:W-:Y:S02]  /*34e0*/  IADD3 R26, P2, R26, UR10, RZ ;  /* 0x0000000a1a1a7c10 */ /* 0x000fe4000ff5e0ff */
[----:B------:R-:W-:Y:S02]  /*34f0*/  PRMT R28, RZ, 0x7610, R28 ;  /* 0x00007610ff1c7816 */ /* 0x000fe4000000001c */
[----:B------:R-:W-:Y:S01]  /*3500*/  IADD3.X R27, R27, UR11, R29, P2, !PT ;  /* 0x0000000b1b1b7c10 */ /* 0x000fe200097fe41d */
[----:B------:R-:W-:Y:S08]  /*3510*/  @P5 BRA `(.L_x_41) ;  /* 0x0000000000045947 */ /* 0x000ff00003800000 */
[----:B------:R0:W5:Y:S02]  /*3520*/  LDG.E.U8 R28, desc[UR16][R26.64] ;  /* 0x000000101a1c7981 */ /* 0x000164000c1e1100 */
.L_x_41:
[----:B------:R-:W-:Y:S05]  /*3530*/  BSYNC B1 ;  /* 0x0000000000017941 */ /* 0x000fea0003800000 */
.L_x_40:
[----:B-----5:R-:W-:Y:S01]  /*3540*/  LOP3.LUT R28, R28, 0xff, RZ, 0xc0, !PT ;  /* 0x000000ff1c1c7812 */ /* 0x020fe200078ec0ff */
[----:B------:R-:W-:Y:S01]  /*3550*/  BSSY B1, `(.L_x_42) ;  /* 0x000000b000017945 */ /* 0x000fe20003800000 */
[----:B------:R-:W-:Y:S02]  /*3560*/  ISETP.LT.OR P3, PT, R31, 0x2, !P1 ;  /* 0x000000021f00780c */ /* 0x000fe40004f61670 */
[----:B------:R-:W-:-:S05]  /*3570*/  F2FP.F16.E5M2.UNPACK_B R28, R28 ;  /* 0x0000001cff1c723e */ /* 0x000fca00020004ff */
[----:B------:R-:W-:-:S05]  /*3580*/  HADD2.F32 R28, -RZ, R28.H0_H0 ;  /* 0x2000001cff1c7230 */ /* 0x000fca0000004100 */
[----:B------:R-:W-:-:S04]  /*3590*/  FMUL R28, R28, R9 ;  /* 0x000000091c1c7220 */ /* 0x000fc80000400000 */
[----:B--2---:R-:W-:-:S05]  /*35a0*/  FFMA R28, R145, R8, R28 ;  /* 0x00000008911c7223 */ /* 0x004fca000000001c */
[----:B------:R-:W-:Y:S02]  /*35b0*/  F2FP.SATFINITE.E5M2.F32.PACK_AB_MERGE_C R29, RZ, R28, RZ ;  /* 0x0000001cff1d723e */ /* 0x000fe400048060ff */
[----:B------:R-:W-:-:S03]  /*35c0*/  PRMT R28, RZ, 0x7610, R28 ;  /* 0x00007610ff1c7816 */ /* 0x000fc6000000001c */
[----:B------:R1:W-:Y:S01]  /*35d0*/  @!P5 STG.E.U8 desc[UR16][R16.64], R29 ;  /* 0x0000001d1000d986 */ /* 0x0003e2000c101110 */
[----:B------:R-:W-:Y:S05]  /*35e0*/  @P3 BRA `(.L_x_43) ;  /* 0x0000000000043947 */ /* 0x000fea0003800000 */
[----:B------:R2:W5:Y:S02]  /*35f0*/  LDG.E.U8 R28, desc[UR16][R26.64+0x1] ;  /* 0x000001101a1c7981 */ /* 0x000564000c1e1100 */
.L_x_43:
[----:B------:R-:W-:Y:S05]  /*3600*/  BSYNC B1 ;  /* 0x0000000000017941 */ /* 0x000fea0003800000 */
.L_x_42:
[----:B-----5:R-:W-:Y:S01]  /*3610*/  LOP3.LUT R28, R28, 0xff, RZ, 0xc0, !PT ;  /* 0x000000ff1c1c7812 */ /* 0x020fe200078ec0ff */
[----:B------:R-:W-:Y:S01]  /*3620*/  BSSY B1, `(.L_x_44) ;  /* 0x0000013000017945 */ /* 0x000fe20003800000 */
[----:B------:R-:W-:Y:S02]  /*3630*/  IADD3 R37, P2, R33, 0x8, RZ ;  /* 0x0000000821257810 */ /* 0x000fe40007f5e0ff */
[----:B------:R-:W-:-:S03]  /*3640*/  F2FP.F16.E5M2.UNPACK_B R28, R28 ;  /* 0x0000001cff1c723e */ /* 0x000fc600020004ff */
[----:B-1----:R-:W-:Y:S01]  /*3650*/  IMAD.X R29, RZ, RZ, R25, P2 ;  /* 0x000000ffff1d7224 */ /* 0x002fe200010e0619 */
[----:B------:R-:W-:Y:S01]  /*3660*/  ISETP.GE.AND P2, PT, R32, 0x9, PT ;  /* 0x000000092000780c */ /* 0x000fe20003f46270 */
[----:B------:R-:W-:Y:S02]  /*3670*/  HADD2.F32 R28, -RZ, R28.H0_H0 ;  /* 0x2000001cff1c7230 */ /* 0x000fe40000004100 */
[----:B------:R-:W-:Y:S01]  /*3680*/  IMAD R34, R29, UR6, RZ ;  /* 0x000000061d227c24 */ /* 0x000fe2000f8e02ff */
[----:B------:R-:W-:Y:S02]  /*3690*/  ISETP.LT.OR P5, PT, R31, 0x1, !P2 ;  /* 0x000000011f00780c */ /* 0x000fe400057a1670 */
[----:B------:R-:W-:Y:S01]  /*36a0*/  FMUL R35, R28, R9 ;  /* 0x000000091c237220 */ /* 0x000fe20000400000 */
[----:B------:R-:W-:-:S04]  /*36b0*/  IMAD.WIDE.U32 R28, R37, UR6, R6 ;  /* 0x00000006251c7c25 */ /* 0x000fc8000f8e0006 */
[----:B------:R-:W-:Y:S01]  /*36c0*/  FFMA R35, R144, R8, R35 ;  /* 0x0000000890237223 */ /* 0x000fe20000000023 */
[--C-:B------:R-:W-:Y:S01]  /*36d0*/  IMAD R37, R37, UR7, R34.reuse ;  /* 0x0000000725257c24 */ /* 0x100fe2000f8e0222 */
[----:B------:R-:W-:Y:S02]  /*36e0*/  IADD3 R28, P6, R28, UR10, RZ ;  /* 0x0000000a1c1c7c10 */ /* 0x000fe4000ffde0ff */
[----:B------:R-:W-:Y:S02]  /*36f0*/  PRMT R34, RZ, 0x7610, R34 ;  /* 0x00007610ff227816 */ /* 0x000fe40000000022 */
[----:B------:R-:W-:Y:S02]  /*3700*/  F2FP.SATFINITE.E5M2.F32.PACK_AB_MERGE_C R35, RZ, R35, RZ ;  /* 0x00000023ff23723e */ /* 0x000fe400048060ff */
[----:B------:R-:W-:-:S03]  /*3710*/  IADD3.X R29, R29, UR11, R37, P6, !PT ;  /* 0x0000000b1d1d7c10 */ /* 0x000fc6000b7fe425 */
[----:B------:R1:W-:Y:S01]  /*3720*/  @!P3 STG.E.U8 desc[UR16][R16.64+0x1], R35 ;  /* 0x000001231000b986 */ /* 0x0003e2000c101110 */
[----:B------:R-:W-:Y:S05]  /*3730*/  @P5 BRA `(.L_x_45) ;  /* 0x0000000000045947 */ /* 0x000fea0003800000 */
[----:B------:R3:W5:Y:S02]  /*3740*/  LDG.E.U8 R34, desc[UR16][R28.64] ;  /* 0x000000101c227981 */ /* 0x000764000c1e1100 */
.L_x_45:
[----:B------:R-:W-:Y:S05]  /*3750*/  BSYNC B1 ;  /* 0x0000000000017941 */ /* 0x000fea0003800000 */
.L_x_44:
[----:B-----5:R-:W-:Y:S01]  /*3760*/  LOP3.LUT R34, R34, 0xff, RZ, 0xc0, !PT ;  /* 0x000000ff22227812 */ /* 0x020fe200078ec0ff */
[----:B------:R-:W-:Y:S01]  /*3770*/  BSSY B1, `(.L_x_46) ;  /* 0x000000b000017945 */ /* 0x000fe20003800000 */
[----:B------:R-:W-:Y:S02]  /*3780*/  ISETP.LT.OR P3, PT, R31, 0x2, !P2 ;  /* 0x000000021f00780c */ /* 0x000fe40005761670 */
[----:B------:R-:W-:-:S05]  /*3790*/  F2FP.F16.E5M2.UNPACK_B R34, R34 ;  /* 0x00000022ff22723e */ /* 0x000fca00020004ff */
[----:B------:R-:W-:-:S05]  /*37a0*/  HADD2.F32 R34, -RZ, R34.H0_H0 ;  /* 0x20000022ff227230 */ /* 0x000fca0000004100 */
[----:B------:R-:W-:-:S04]  /*37b0*/  FMUL R34, R34, R9 ;  /* 0x0000000922227220 */ /* 0x000fc80000400000 */
[----:B------:R-:W-:-:S05]  /*37c0*/  FFMA R34, R143, R8, R34 ;  /* 0x000000088f227223 */ /* 0x000fca0000000022 */
[----:B-1----:R-:W-:Y:S02]  /*37d0*/  F2FP.SATFINITE.E5M2.F32.PACK_AB_MERGE_C R35, RZ, R34, RZ ;  /* 0x00000022ff23723e */ /* 0x002fe400048060ff */
[----:B------:R-:W-:-:S03]  /*37e0*/  PRMT R34, RZ, 0x7610, R34 ;  /* 0x00007610ff227816 */ /* 0x000fc60000000022 */
[----:B------:R1:W-:Y:S01]  /*37f0*/  @!P5 STG.E.U8 desc[UR16][R14.64], R35 ;  /* 0x000000230e00d986 */ /* 0x0003e2000c101110 */
[----:B------:R-:W-:Y:S05]  /*3800*/  @P3 BRA `(.L_x_47) ;  /* 0x0000000000043947 */ /* 0x000fea0003800000 */
[----:B------:R4:W5:Y:S02]  /*3810*/  LDG.E.U8 R34, desc[UR16][R28.64+0x1] ;  /* 0x000001101c227981 */ /* 0x000964000c1e1100 */
.L_x_47:
[----:B------:R-:W-:Y:S05]  /*3820*/  BSYNC B1 ;  /* 0x0000000000017941 */ /* 0x000fea0003800000 */
.L_x_46:
[----:B-----5:R-:W-:Y:S01]  /*3830*/  LOP3.LUT R34, R34, 0xff, RZ, 0xc0, !PT ;  /* 0x000000ff22227812 */ /* 0x020fe200078ec0ff */
[----:B------:R-:W-:Y:S01]  /*3840*/  BSSY B1, `(.L_x_48) ;  /* 0x000000b000017945 */ /* 0x000fe20003800000 */
[----:B------:R-:W-:Y:S02]  /*3850*/  ISETP.LT.OR P5, PT, R31, 0x9, !P1 ;  /* 0x000000091f00780c */ /* 0x000fe40004fa1670 */
[----:B------:R-:W-:-:S05]  /*3860*/  F2FP.F16.E5M2.UNPACK_B R34, R34 ;  /* 0x00000022ff22723e */ /* 0x000fca00020004ff */
[----:B------:R-:W-:-:S05]  /*3870*/  HADD2.F32 R34, -RZ, R34.H0_H0 ;  /* 0x20000022ff227230 */ /* 0x000fca0000004100 */
[----:B-1----:R-:W-:Y:S01]  /*3880*/  FMUL R35, R34, R9 ;  /* 0x0000000922237220 */ /* 0x002fe20000400000 */
[----:B------:R-:W-:-:S03]  /*3890*/  PRMT R34, RZ, 0x7610, R34 ;  /* 0x00007610ff227816 */ /* 0x000fc60000000022 */
[----:B------:R-:W-:-:S05]  /*38a0*/  FFMA R35, R142, R8, R35 ;  /* 0x000000088e237223 */ /* 0x000fca0000000023 */
[----:B------:R-:W-:-:S05]  /*38b0*/  F2FP.SATFINITE.E5M2.F32.PACK_AB_MERGE_C R35, RZ, R35, RZ ;  /* 0x00000023ff23723e */ /* 0x000fca00048060ff */
[----:B------:R1:W-:Y:S01]  /*38c0*/  @!P3 STG.E.U8 desc[UR16][R14.64+0x1], R35 ;  /* 0x000001230e00b986 */ /* 0x0003e2000c101110 */
[----:B------:R-:W-:Y:S05]  /*38d0*/  @P5 BRA `(.L_x_49) ;  /* 0x0000000000045947 */ /* 0x000fea0003800000 */
[----:B------:R0:W5:Y:S02]  /*38e0*/  LDG.E.U8 R34, desc[UR16][R26.64+0x8] ;  /* 0x000008101a227981 */ /* 0x000164000c1e1100 */
.L_x_49:
[----:B------:R-:W-:Y:S05]  /*38f0*/  BSYNC B1 ;  /* 0x0000000000017941 */ /* 0x000fea0003800000 */
.L_x_48:
        /* <DEDUP_REMOVED lines=12> */
.L_x_51:
[----:B------:R-:W-:Y:S05]  /*39c0*/  BSYNC B1 ;  /* 0x0000000000017941 */ /* 0x000fea0003800000 */
.L_x_50:
        /* <DEDUP_REMOVED lines=12> */
.L_x_53:
[----:B------:R-:W-:Y:S05]  /*3a90*/  BSYNC B1 ;  /* 0x0000000000017941 */ /* 0x000fea0003800000 */
.L_x_52:
        /* <DEDUP_REMOVED lines=12> */
.L_x_55:
[----:B------:R-:W-:Y:S05]  /*3b60*/  BSYNC B1 ;  /* 0x0000000000017941 */ /* 0x000fea0003800000 */
.L_x_54:
        /* <DEDUP_REMOVED lines=12> */
.L_x_57:
[----:B------:R-:W-:Y:S05]  /*3c30*/  BSYNC B1 ;  /* 0x0000000000017941 */ /* 0x000fea0003800000 */
.L_x_56:
        /* <DEDUP_REMOVED lines=12> */
.L_x_59:
[----:B------:R-:W-:Y:S05]  /*3d00*/  BSYNC B1 ;  /* 0x0000000000017941 */ /* 0x000fea0003800000 */
.L_x_58:
        /* <DEDUP_REMOVED lines=12> */
.L_x_61:
[----:B------:R-:W-:Y:S05]  /*3dd0*/  BSYNC B1 ;  /* 0x0000000000017941 */ /* 0x000fea0003800000 */
.L_x_60:
        /* <DEDUP_REMOVED lines=12> */
.L_x_63:
[----:B------:R-:W-:Y:S05]  /*3ea0*/  BSYNC B1 ;  /* 0x0000000000017941 */ /* 0x000fea0003800000 */
.L_x_62:
        /* <DEDUP_REMOVED lines=12> */
.L_x_65:
[----:B------:R-:W-:Y:S05]  /*3f70*/  BSYNC B1 ;  /* 0x0000000000017941 */ /* 0x000fea0003800000 */
.L_x_64:
        /* <DEDUP_REMOVED lines=12> */
.L_x_67:
[----:B------:R-:W-:Y:S05]  /*4040*/  BSYNC B1 ;  /* 0x0000000000017941 */ /* 0x000fea0003800000 */
.L_x_66:
        /* <DEDUP_REMOVED lines=12> */
.L_x_69:
[----:B------:R-:W-:Y:S05]  /*4110*/  BSYNC B1 ;  /* 0x0000000000017941 */ /* 0x000fea0003800000 */
.L_x_68:
        /* <DEDUP_REMOVED lines=12> */
.L_x_71:
[----:B------:R-:W-:Y:S05]  /*41e0*/  BSYNC B1 ;  /* 0x0000000000017941 */ /* 0x000fea0003800000 */
.L_x_70:
        /* <DEDUP_REMOVED lines=12> */
.L_x_73:
[----:B------:R-:W-:Y:S05]  /*42b0*/  BSYNC B1 ;  /* 0x0000000000017941 */ /* 0x000fea0003800000 */
.L_x_72:
        /* <DEDUP_REMOVED lines=12> */
.L_x_75:
[----:B------:R-:W-:Y:S05]  /*4380*/  BSYNC B1 ;  /* 0x0000000000017941 */ /* 0x000fea0003800000 */
.L_x_74:
        /* <DEDUP_REMOVED lines=12> */
.L_x_77:
[----:B------:R-:W-:Y:S05]  /*4450*/  BSYNC B1 ;  /* 0x0000000000017941 */ /* 0x000fea0003800000 */
.L_x_76:
        /* <DEDUP_REMOVED lines=12> */
.L_x_79:
[----:B------:R-:W-:Y:S05]  /*4520*/  BSYNC B1 ;  /* 0x0000000000017941 */ /* 0x000fea0003800000 */
.L_x_78:
        /* <DEDUP_REMOVED lines=12> */
.L_x_81:
[----:B------:R-:W-:Y:S05]  /*45f0*/  BSYNC B1 ;  /* 0x0000000000017941 */ /* 0x000fea0003800000 */
.L_x_80:
        /* <DEDUP_REMOVED lines=12> */
.L_x_83:
[----:B------:R-:W-:Y:S05]  /*46c0*/  BSYNC B1 ;  /* 0x0000000000017941 */ /* 0x000fea0003800000 */
.L_x_82:
        /* <DEDUP_REMOVED lines=12> */
.L_x_85:
[----:B------:R-:W-:Y:S05]  /*4790*/  BSYNC B1 ;  /* 0x0000000000017941 */ /* 0x000fea0003800000 */
.L_x_84:
        /* <DEDUP_REMOVED lines=12> */
.L_x_87:
[----:B------:R-:W-:Y:S05]  /*4860*/  BSYNC B1 ;  /* 0x0000000000017941 */ /* 0x000fea0003800000 */
.L_x_86:
        /* <DEDUP_REMOVED lines=12> */
.L_x_89:
[----:B------:R-:W-:Y:S05]  /*4930*/  BSYNC B1 ;  /* 0x0000000000017941 */ /* 0x000fea0003800000 */
.L_x_88:
        /* <DEDUP_REMOVED lines=12> */
.L_x_91:
[----:B------:R-:W-:Y:S05]  /*4a00*/  BSYNC B1 ;  /* 0x0000000000017941 */ /* 0x000fea0003800000 */
.L_x_90:
        /* <DEDUP_REMOVED lines=12> */
.L_x_93:
[----:B------:R-:W-:Y:S05]  /*4ad0*/  BSYNC B1 ;  /* 0x0000000000017941 */ /* 0x000fea0003800000 */
.L_x_92:
        /* <DEDUP_REMOVED lines=12> */
.L_x_95:
[----:B------:R-:W-:Y:S05]  /*4ba0*/  BSYNC B1 ;  /* 0x0000000000017941 */ /* 0x000fea0003800000 */
.L_x_94:
        /* <DEDUP_REMOVED lines=12> */
.L_x_97:
[----:B------:R-:W-:Y:S05]  /*4c70*/  BSYNC B1 ;  /* 0x0000000000017941 */ /* 0x000fea0003800000 */
.L_x_96:
        /* <DEDUP_REMOVED lines=12> */
.L_x_99:
[----:B------:R-:W-:Y:S05]  /*4d40*/  BSYNC B1 ;  /* 0x0000000000017941 */ /* 0x000fea0003800000 */
.L_x_98:
[----:B-----5:R-:W-:Y:S01]  /*4d50*/  LOP3.LUT R34, R34, 0xff, RZ, 0xc0, !PT ;  /* 0x000000ff22227812 */ /* 0x020fe200078ec0ff */
[----:B------:R-:W-:Y:S01]  /*4d60*/  BSSY B1, `(.L_x_100) ;  /* 0x000000b000017945 */ /* 0x000fe20003800000 */
[----:B------:R-:W-:Y:S02]  /*4d70*/  ISETP.LT.OR P3, PT, R31, 0x39, !P2 ;  /* 0x000000391f00780c */ /* 0x000fe40005761670 */
[----:B------:R-:W-:Y:S02]  /*4d80*/  F2FP.F16.E5M2.UNPACK_B R34, R34 ;  /* 0x00000022ff22723e */ /* 0x000fe400020004ff */
[----:B0-2---:R-:W-:-:S03]  /*4d90*/  PRMT R26, RZ, 0x7610, R26 ;  /* 0x00007610ff1a7816 */ /* 0x005fc6000000001a */
[----:B------:R-:W-:-:S05]  /*4da0*/  HADD2.F32 R34, -RZ, R34.H0_H0 ;  /* 0x20000022ff227230 */ /* 0x000fca0000004100 */
[----:B------:R-:W-:-:S04]  /*4db0*/  FMUL R27, R34, R9 ;  /* 0x00000009221b7220 */ /* 0x000fc80000400000 */
[----:B------:R-:W-:-:S05]  /*4dc0*/  FFMA R27, R116, R8, R27 ;  /* 0x00000008741b7223 */ /* 0x000fca000000001b */
[----:B------:R-:W-:-:S05]  /*4dd0*/  F2FP.SATFINITE.E5M2.F32.PACK_AB_MERGE_C R27, RZ, R27, RZ ;  /* 0x0000001bff1b723e */ /* 0x000fca00048060ff */
[----:B------:R0:W-:Y:S01]  /*4de0*/  @!P1 STG.E.U8 desc[UR16][R16.64+0x39], R27 ;  /* 0x0000391b10009986 */ /* 0x0001e2000c101110 */
[----:B------:R-:W-:Y:S05]  /*4df0*/  @P3 BRA `(.L_x_101) ;  /* 0x0000000000043947 */ /* 0x000fea0003800000 */
[----:B------:R2:W5:Y:S02]  /*4e00*/  LDG.E.U8 R26, desc[UR16][R28.64+0x38] ;  /* 0x000038101c1a7981 */ /* 0x000564000c1e1100 */
.L_x_101:
[----:B------:R-:W-:Y:S05]  /*4e10*/  BSYNC B1 ;  /* 0x0000000000017941 */ /* 0x000fea0003800000 */
.L_x_100:
[----:B-----5:R-:W-:Y:S01]  /*4e20*/  LOP3.LUT R26, R26, 0xff, RZ, 0xc0, !PT ;  /* 0x000000ff1a1a7812 */ /* 0x020fe200078ec0ff */
[----:B------:R-:W-:Y:S01]  /*4e30*/  BSSY B1, `(.L_x_102) ;  /* 0x000000b000017945 */ /* 0x000fe20003800000 */
[----:B------:R-:W-:Y:S02]  /*4e40*/  ISETP.LT.OR P2, PT, R31, 0x3a, !P2 ;  /* 0x0000003a1f00780c */ /* 0x000fe40005741670 */
[----:B------:R-:W-:Y:S02]  /*4e50*/  F2FP.F16.E5M2.UNPACK_B R26, R26 ;  /* 0x0000001aff1a723e */ /* 0x000fe400020004ff */
[----:B01----:R-:W-:-:S03]  /*4e60*/  PRMT R16, RZ, 0x7610, R16 ;  /* 0x00007610ff107816 */ /* 0x003fc60000000010 */
[----:B------:R-:W-:-:S05]  /*4e70*/  HADD2.F32 R26, -RZ, R26.H0_H0 ;  /* 0x2000001aff1a7230 */ /* 0x000fca0000004100 */
[----:B------:R-:W-:-:S04]  /*4e80*/  FMUL R26, R26, R9 ;  /* 0x000000091a1a7220 */ /* 0x000fc80000400000 */
[----:B------:R-:W-:-:S05]  /*4e90*/  FFMA R26, R115, R8, R26 ;  /* 0x00000008731a7223 */ /* 0x000fca000000001a */
[----:B------:R-:W-:-:S05]  /*4ea0*/  F2FP.SATFINITE.E5M2.F32.PACK_AB_MERGE_C R17, RZ, R26, RZ ;  /* 0x0000001aff11723e */ /* 0x000fca00048060ff */
[----:B------:R0:W-:Y:S01]  /*4eb0*/  @!P3 STG.E.U8 desc[UR16][R14.64+0x38], R17 ;  /* 0x000038110e00b986 */ /* 0x0001e2000c101110 */
[----:B------:R-:W-:Y:S05]  /*4ec0*/  @P2 BRA `(.L_x_103) ;  /* 0x0000000000042947 */ /* 0x000fea0003800000 */
[----:B------:R1:W5:Y:S02]  /*4ed0*/  LDG.E.U8 R16, desc[UR16][R28.64+0x39] ;  /* 0x000039101c107981 */ /* 0x000364000c1e1100 */
.L_x_103:
[----:B------:R-:W-:Y:S05]  /*4ee0*/  BSYNC B1 ;  /* 0x0000000000017941 */ /* 0x000fea0003800000 */
.L_x_102:
[----:B-----5:R-:W-:Y:S01]  /*4ef0*/  LOP3.LUT R16, R16, 0xff, RZ, 0xc0, !PT ;  /* 0x000000ff10107812 */ /* 0x020fe200078ec0ff */
[----:B------:R-:W-:Y:S01]  /*4f00*/  BSSY B1, `(.L_x_104) ;  /* 0x0000013000017945 */ /* 0x000fe20003800000 */
[----:B-1234-:R-:W-:Y:S02]  /*4f10*/  IADD3 R29, P1, R33, 0x80, RZ ;  /* 0x00000080211d7810 */ /* 0x01efe40007f3e0ff */
[----:B------:R-:W-:-:S03]  /*4f20*/  F2FP.F16.E5M2.UNPACK_B R16, R16 ;  /* 0x00000010ff10723e */ /* 0x000fc600020004ff */
[----:B0-----:R-:W-:Y:S01]  /*4f30*/  IMAD.X R17, RZ, RZ, R25, P1 ;  /* 0x000000ffff117224 */ /* 0x001fe200008e0619 */
        /* <DEDUP_REMOVED lines=15> */
.L_x_105:
[----:B------:R-:W-:Y:S05]  /*5030*/  BSYNC B1 ;  /* 0x0000000000017941 */ /* 0x000fea0003800000 */
.L_x_104:
[----:B-----5:R-:W-:Y:S01]  /*5040*/  LOP3.LUT R26, R26, 0xff, RZ, 0xc0, !PT ;  /* 0x000000ff1a1a7812 */ /* 0x020fe200078ec0ff */
[----:B------:R-:W-:Y:S01]  /*5050*/  BSSY B1, `(.L_x_106) ;  /* 0x000000b000017945 */ /* 0x000fe20003800000 */
[----:B------:R-:W-:Y:S02]  /*5060*/  ISETP.LT.OR P3, PT, R31, 0x2, !P1 ;  /* 0x000000021f00780c */ /* 0x000fe40004f61670 */
[----:B------:R-:W-:Y:S02]  /*5070*/  F2FP.F16.E5M2.UNPACK_B R26, R26 ;  /* 0x0000001aff1a723e */ /* 0x000fe400020004ff */
[----:B0-----:R-:W-:-:S03]  /*5080*/  PRMT R14, RZ, 0x7610, R14 ;  /* 0x00007610ff0e7816 */ /* 0x001fc6000000000e */
[----:B------:R-:W-:-:S05]  /*5090*/  HADD2.F32 R26, -RZ, R26.H0_H0 ;  /* 0x2000001aff1a7230 */ /* 0x000fca0000004100 */
[----:B------:R-:W-:-:S04]  /*50a0*/  FMUL R26, R26, R9 ;  /* 0x000000091a1a7220 */ /* 0x000fc80000400000 */
[----:B------:R-:W-:-:S05]  /*50b0*/  FFMA R26, R113, R8, R26 ;  /* 0x00000008711a7223 */ /* 0x000fca000000001a */
[----:B------:R-:W-:-:S05]  /*50c0*/  F2FP.SATFINITE.E5M2.F32.PACK_AB_MERGE_C R15, RZ, R26, RZ ;  /* 0x0000001aff0f723e */ /* 0x000fca00048060ff */
[----:B------:R0:W-:Y:S01]  /*50d0*/  @!P5 STG.E.U8 desc[UR16][R12.64], R15 ;  /* 0x0000000f0c00d986 */ /* 0x0001e2000c101110 */
[----:B------:R-:W-:Y:S05]  /*50e0*/  @P3 BRA `(.L_x_107) ;  /* 0x0000000000043947 */ /* 0x000fea0003800000 */
[----:B------:R2:W5:Y:S02]  /*50f0*/  LDG.E.U8 R14, desc[UR16][R16.64+0x1] ;  /* 0x00000110100e7981 */ /* 0x000564000c1e1100 */
.L_x_107:
[----:B------:R-:W-:Y:S05]  /*5100*/  BSYNC B1 ;  /* 0x0000000000017941 */ /* 0x000fea0003800000 */
.L_x_106:
[----:B-----5:R-:W-:Y:S01]  /*5110*/  LOP3.LUT R14, R14, 0xff, RZ, 0xc0, !PT ;  /* 0x000000ff0e0e7812 */ /* 0x020fe200078ec0ff */
[----:B------:R-:W-:Y:S01]  /*5120*/  BSSY B1, `(.L_x_108) ;  /* 0x0000013000017945 */ /* 0x000fe20003800000 */
[----:B------:R-:W-:Y:S02]  /*5130*/  IADD3 R33, P2, R33, 0x88, RZ ;  /* 0x0000008821217810 */ /* 0x000fe40007f5e0ff */
[----:B------:R-:W-:-:S03]  /*5140*/  F2FP.F16.E5M2.UNPACK_B R14, R14 ;  /* 0x0000000eff0e723e */ /* 0x000fc600020004ff */
[----:B------:R-:W-:Y:S01]  /*5150*/  IMAD.X R24, RZ, RZ, R25, P2 ;  /* 0x000000ffff187224 */ /* 0x000fe200010e0619 */
[----:B------:R-:W-:Y:S01]  /*5160*/  ISETP.GE.AND P2, PT, R32, 0x89, PT ;  /* 0x000000892000780c */ /* 0x000fe20003f46270 */
[----:B------:R-:W-:Y:S02]  /*5170*/  HADD2.F32 R14, -RZ, R14.H0_H0 ;  /* 0x2000000eff0e7230 */ /* 0x000fe40000004100 */
[----:B------:R-:W-:Y:S01]  /*5180*/  IMAD R24, R24, UR6, RZ ;  /* 0x0000000618187c24 */ /* 0x000fe2000f8e02ff */
[----:B------:R-:W-:Y:S01]  /*5190*/  ISETP.LT.OR P5, PT, R31, 0x1, !P2 ;  /* 0x000000011f00780c */ /* 0x000fe200057a1670 */
[----:B------:R-:W-:-:S04]  /*51a0*/  IMAD.WIDE.U32 R6, R33, UR6, R6 ;  /* 0x0000000621067c25 */ /* 0x000fc8000f8e0006 */
[----:B0-----:R-:W-:Y:S01]  /*51b0*/  FMUL R15, R14, R9 ;  /* 0x000000090e0f7220 */ /* 0x001fe20000400000 */
[----:B------:R-:W-:Y:S01]  /*51c0*/  PRMT R14, RZ, 0x7610, R14 ;  /* 0x00007610ff0e7816 */ /* 0x000fe2000000000e */
[----:B------:R-:W-:Y:S02]  /*51d0*/  IMAD R33, R33, UR7, R24 ;  /* 0x0000000721217c24 */ /* 0x000fe4000f8e0218 */
[----:B------:R-:W-:Y:S01]  /*51e0*/  FFMA R15, R112, R8, R15 ;  /* 0x00000008700f7223 */ /* 0x000fe2000000000f */
[----:B------:R-:W-:-:S04]  /*51f0*/  IADD3 R6, P6, R6, UR10, RZ ;  /* 0x0000000a06067c10 */ /* 0x000fc8000ffde0ff */
[----:B------:R-:W-:Y:S02]  /*5200*/  F2FP.SATFINITE.E5M2.F32.PACK_AB_MERGE_C R15, RZ, R15, RZ ;  /* 0x0000000fff0f723e */ /* 0x000fe400048060ff */
[----:B------:R-:W-:-:S03]  /*5210*/  IADD3.X R7, R7, UR11, R33, P6, !PT ;  /* 0x0000000b07077c10 */ /* 0x000fc6000b7fe421 */
[----:B------:R0:W-:Y:S01]  /*5220*/  @!P3 STG.E.U8 desc[UR16][R12.64+0x1], R15 ;  /* 0x0000010f0c00b986 */ /* 0x0001e2000c101110 */
[----:B------:R-:W-:Y:S05]  /*5230*/  @P5 BRA `(.L_x_109) ;  /* 0x0000000000045947 */ /* 0x000fea0003800000 */
[----:B------:R3:W5:Y:S02]  /*5240*/  LDG.E.U8 R14, desc[UR16][R6.64] ;  /* 0x00000010060e7981 */ /* 0x000764000c1e1100 */
.L_x_109:
[----:B------:R-:W-:Y:S05]  /*5250*/  BSYNC B1 ;  /* 0x0000000000017941 */ /* 0x000fea0003800000 */
.L_x_108:
[----:B-----5:R-:W-:Y:S01]  /*5260*/  LOP3.LUT R14, R14, 0xff, RZ, 0xc0, !PT ;  /* 0x000000ff0e0e7812 */ /* 0x020fe200078ec0ff */
[----:B------:R-:W-:Y:S01]  /*5270*/  BSSY B1, `(.L_x_110) ;  /* 0x000000b000017945 */ /* 0x000fe20003800000 */
[----:B------:R-:W-:Y:S02]  /*5280*/  ISETP.LT.OR P3, PT, R31, 0x2, !P2 ;  /* 0x000000021f00780c */ /* 0x000fe40005761670 */
[----:B------:R-:W-:-:S05]  /*5290*/  F2FP.F16.E5M2.UNPACK_B R14, R14 ;  /* 0x0000000eff0e723e */ /* 0x000fca00020004ff */
[----:B------:R-:W-:-:S05]  /*52a0*/  HADD2.F32 R14, -RZ, R14.H0_H0 ;  /* 0x2000000eff0e7230 */ /* 0x000fca0000004100 */
[----:B------:R-:W-:-:S04]  /*52b0*/  FMUL R14, R14, R9 ;  /* 0x000000090e0e7220 */ /* 0x000fc80000400000 */
[----:B------:R-:W-:-:S05]  /*52c0*/  FFMA R14, R111, R8, R14 ;  /* 0x000000086f0e7223 */ /* 0x000fca000000000e */
[----:B0-----:R-:W-:Y:S02]  /*52d0*/  F2FP.SATFINITE.E5M2.F32.PACK_AB_MERGE_C R15, RZ, R14, RZ ;  /* 0x0000000eff0f723e */ /* 0x001fe400048060ff */
[----:B------:R-:W-:-:S03]  /*52e0*/  PRMT R14, RZ, 0x7610, R14 ;  /* 0x00007610ff0e7816 */ /* 0x000fc6000000000e */
[----:B------:R0:W-:Y:S01]  /*52f0*/  @!P5 STG.E.U8 desc[UR16][R10.64], R15 ;  /* 0x0000000f0a00d986 */ /* 0x0001e2000c101110 */
[----:B------:R-:W-:Y:S05]  /*5300*/  @P3 BRA `(.L_x_111) ;  /* 0x0000000000043947 */ /* 0x000fea0003800000 */
[----:B------:R4:W5:Y:S02]  /*5310*/  LDG.E.U8 R14, desc[UR16][R6.64+0x1] ;  /* 0x00000110060e7981 */ /* 0x000964000c1e1100 */
.L_x_111:
[----:B------:R-:W-:Y:S05]  /*5320*/  BSYNC B1 ;  /* 0x0000000000017941 */ /* 0x000fea0003800000 */
.L_x_110:
[----:B-----5:R-:W-:Y:S01]  /*5330*/  LOP3.LUT R14, R14, 0xff, RZ, 0xc0, !PT ;  /* 0x000000ff0e0e7812 */ /* 0x020fe200078ec0ff */
[----:B------:R-:W-:Y:S01]  /*5340*/  BSSY B1, `(.L_x_112) ;  /* 0x000000b000017945 */ /* 0x000fe20003800000 */
[----:B------:R-:W-:Y:S02]  /*5350*/  ISETP.LT.OR P5, PT, R31, 0x9, !P1 ;  /* 0x000000091f00780c */ /* 0x000fe40004fa1670 */
[----:B------:R-:W-:-:S05]  /*5360*/  F2FP.F16.E5M2.UNPACK_B R14, R14 ;  /* 0x0000000eff0e723e */ /* 0x000fca00020004ff */
[----:B------:R-:W-:-:S05]  /*5370*/  HADD2.F32 R14, -RZ, R14.H0_H0 ;  /* 0x2000000eff0e7230 */ /* 0x000fca0000004100 */
[----:B0-----:R-:W-:Y:S01]  /*5380*/  FMUL R15, R14, R9 ;  /* 0x000000090e0f7220 */ /* 0x001fe20000400000 */
[----:B------:R-:W-:-:S03]  /*5390*/  PRMT R14, RZ, 0x7610, R14 ;  /* 0x00007610ff0e7816 */ /* 0x000fc6000000000e */
[----:B------:R-:W-:-:S05]  /*53a0*/  FFMA R15, R110, R8, R15 ;  /* 0x000000086e0f7223 */ /* 0x000fca000000000f */
[----:B------:R-:W-:-:S05]  /*53b0*/  F2FP.SATFINITE.E5M2.F32.PACK_AB_MERGE_C R15, RZ, R15, RZ ;  /* 0x0000000fff0f723e */ /* 0x000fca00048060ff */
[----:B------:R0:W-:Y:S01]  /*53c0*/  @!P3 STG.E.U8 desc[UR16][R10.64+0x1], R15 ;  /* 0x0000010f0a00b986 */ /* 0x0001e2000c101110 */
[----:B------:R-:W-:Y:S05]  /*53d0*/  @P5 BRA `(.L_x_113) ;  /* 0x0000000000045947 */ /* 0x000fea0003800000 */
[----:B------:R0:W5:Y:S02]  /*53e0*/  LDG.E.U8 R14, desc[UR16][R16.64+0x8] ;  /* 0x00000810100e7981 */ /* 0x000164000c1e1100 */
.L_x_113:
[----:B------:R-:W-:Y:S05]  /*53f0*/  BSYNC B1 ;  /* 0x0000000000017941 */ /* 0x000fea0003800000 */
.L_x_112:
        /* <DEDUP_REMOVED lines=12> */
.L_x_115:
[----:B------:R-:W-:Y:S05]  /*54c0*/  BSYNC B1 ;  /* 0x0000000000017941 */ /* 0x000fea0003800000 */
.L_x_114:
        /* <DEDUP_REMOVED lines=12> */
.L_x_117:
[----:B------:R-:W-:Y:S05]  /*5590*/  BSYNC B1 ;  /* 0x0000000000017941 */ /* 0x000fea0003800000 */
.L_x_116:
        /* <DEDUP_REMOVED lines=12> */
.L_x_119:
[----:B------:R-:W-:Y:S05]  /*5660*/  BSYNC B1 ;  /* 0x0000000000017941 */ /* 0x000fea0003800000 */
.L_x_118:
        /* <DEDUP_REMOVED lines=12> */
.L_x_121:
[----:B------:R-:W-:Y:S05]  /*5730*/  BSYNC B1 ;  /* 0x0000000000017941 */ /* 0x000fea0003800000 */
.L_x_120:
        /* <DEDUP_REMOVED lines=12> */
.L_x_123:
[----:B------:R-:W-:Y:S05]  /*5800*/  BSYNC B1 ;  /* 0x0000000000017941 */ /* 0x000fea0003800000 */
.L_x_122:
        /* <DEDUP_REMOVED lines=12> */
.L_x_125:
[----:B------:R-:W-:Y:S05]  /*58d0*/  BSYNC B1 ;  /* 0x0000000000017941 */ /* 0x000fea0003800000 */
.L_x_124:
        /* <DEDUP_REMOVED lines=12> */
.L_x_127:
[----:B------:R-:W-:Y:S05]  /*59a0*/  BSYNC B1 ;  /* 0x0000000000017941 */ /* 0x000fea0003800000 */
.L_x_126:
        /* <DEDUP_REMOVED lines=12> */
.L_x_129:
[----:B------:R-:W-:Y:S05]  /*5a70*/  BSYNC B1 ;  /* 0x0000000000017941 */ /* 0x000fea0003800000 */
.L_x_128:
        /* <DEDUP_REMOVED lines=12> */
.L_x_131:
[----:B------:R-:W-:Y:S05]  /*5b40*/  BSYNC B1 ;  /* 0x0000000000017941 */ /* 0x000fea0003800000 */
.L_x_130:
        /* <DEDUP_REMOVED lines=12> */
.L_x_133:
[----:B------:R-:W-:Y:S05]  /*5c10*/  BSYNC B1 ;  /* 0x0000000000017941 */ /* 0x000fea0003800000 */
.L_x_132:
        /* <DEDUP_REMOVED lines=12> */
.L_x_135:
[----:B------:R-:W-:Y:S05]  /*5ce0*/  BSYNC B1 ;  /* 0x0000000000017941 */ /* 0x000fea0003800000 */
.L_x_134:
        /* <DEDUP_REMOVED lines=12> */
.L_x_137:
[----:B------:R-:W-:Y:S05]  /*5db0*/  BSYNC B1 ;  /* 0x0000000000017941 */ /* 0x000fea0003800000 */
.L_x_136:
        /* <DEDUP_REMOVED lines=12> */
.L_x_139:
[----:B------:R-:W-:Y:S05]  /*5e80*/  BSYNC B1 ;  /* 0x0000000000017941 */ /* 0x000fea0003800000 */
.L_x_138:
        /* <DEDUP_REMOVED lines=12> */
.L_x_141:
[----:B------:R-:W-:Y:S05]  /*5f50*/  BSYNC B1 ;  /* 0x0000000000017941 */ /* 0x000fea0003800000 */
.L_x_140:
        /* <DEDUP_REMOVED lines=12> */
.L_x_143:
[----:B------:R-:W-:Y:S05]  /*6020*/  BSYNC B1 ;  /* 0x0000000000017941 */ /* 0x000fea0003800000 */
.L_x_142:
        /* <DEDUP_REMOVED lines=12> */
.L_x_145:
[----:B------:R-:W-:Y:S05]  /*60f0*/  BSYNC B1 ;  /* 0x0000000000017941 */ /* 0x000fea0003800000 */
.L_x_144:
        /* <DEDUP_REMOVED lines=12> */
.L_x_147:
[----:B------:R-:W-:Y:S05]  /*61c0*/  BSYNC B1 ;  /* 0x0000000000017941 */ /* 0x000fea0003800000 */
.L_x_146:
        /* <DEDUP_REMOVED lines=12> */
.L_x_149:
[----:B------:R-:W-:Y:S05]  /*6290*/  BSYNC B1 ;  /* 0x0000000000017941 */ /* 0x000fea0003800000 */
.L_x_148:
        /* <DEDUP_REMOVED lines=12> */
.L_x_151:
[----:B------:R-:W-:Y:S05]  /*6360*/  BSYNC B1 ;  /* 0x0000000000017941 */ /* 0x000fea0003800000 */
.L_x_150:
        /* <DEDUP_REMOVED lines=12> */
.L_x_153:
[----:B------:R-:W-:Y:S05]  /*6430*/  BSYNC B1 ;  /* 0x0000000000017941 */ /* 0x000fea0003800000 */
.L_x_152:
        /* <DEDUP_REMOVED lines=12> */
.L_x_155:
[----:B------:R-:W-:Y:S05]  /*6500*/  BSYNC B1 ;  /* 0x0000000000017941 */ /* 0x000fea0003800000 */
.L_x_154:
        /* <DEDUP_REMOVED lines=12> */
.L_x_157:
[----:B------:R-:W-:Y:S05]  /*65d0*/  BSYNC B1 ;  /* 0x0000000000017941 */ /* 0x000fea0003800000 */
.L_x_156:
        /* <DEDUP_REMOVED lines=12> */
.L_x_159:
[----:B------:R-:W-:Y:S05]  /*66a0*/  BSYNC B1 ;  /* 0x0000000000017941 */ /* 0x000fea0003800000 */
.L_x_158:
        /* <DEDUP_REMOVED lines=12> */
.L_x_161:
[----:B------:R-:W-:Y:S05]  /*6770*/  BSYNC B1 ;  /* 0x0000000000017941 */ /* 0x000fea0003800000 */
.L_x_160:
        /* <DEDUP_REMOVED lines=12> */
.L_x_163:
[----:B------:R-:W-:Y:S05]  /*6840*/  BSYNC B1 ;  /* 0x0000000000017941 */ /* 0x000fea0003800000 */
.L_x_162:
        /* <DEDUP_REMOVED lines=12> */
.L_x_165:
[----:B------:R-:W-:Y:S05]  /*6910*/  BSYNC B1 ;  /* 0x0000000000017941 */ /* 0x000fea0003800000 */
.L_x_164:
        /* <DEDUP_REMOVED lines=12> */
.L_x_167:
[----:B------:R-:W-:Y:S05]  /*69e0*/  BSYNC B1 ;  /* 0x0000000000017941 */ /* 0x000fea0003800000 */
.L_x_166:
[----:B------:R-:W-:Y:S05]  /*69f0*/  @P2 BRA `(.L_x_168) ;  /* 0x0000001000302947 */ /* 0x000fea0003800000 */
[----:B-----5:R-:W-:-:S04]  /*6a00*/  LOP3.LUT R12, R12, 0xff, RZ, 0xc0, !PT ;  /* 0x000000ff0c0c7812 */ /* 0x020fc800078ec0ff */
[----:B------:R-:W-:-:S05]  /*6a10*/  F2FP.F16.E5M2.UNPACK_B R12, R12 ;  /* 0x0000000cff0c723e */ /* 0x000fca00020004ff */
[----:B------:R-:W-:-:S05]  /*6a20*/  HADD2.F32 R12, -RZ, R12.H0_H0 ;  /* 0x2000000cff0c7230 */ /* 0x000fca0000004100 */
[----:B0--34-:R-:W-:-:S04]  /*6a30*/  FMUL R7, R12, R9 ;  /* 0x000000090c077220 */ /* 0x019fc80000400000 */
[----:B------:R-:W-:-:S05]  /*6a40*/  FFMA R7, R20, R8, R7 ;  /* 0x0000000814077223 */ /* 0x000fca0000000007 */
[----:B------:R-:W-:-:S05]  /*6a50*/  F2FP.SATFINITE.E5M2.F32.PACK_AB_MERGE_C R7, RZ, R7, RZ ;  /* 0x00000007ff07723e */ /* 0x000fca00048060ff */
[----:B------:R0:W-:Y:S01]  /*6a60*/  STG.E.U8 desc[UR16][R10.64+0x39], R7 ;  /* 0x000039070a007986 */ /* 0x0001e2000c101110 */
[----:B------:R-:W-:Y:S05]  /*6a70*/  BRA `(.L_x_168) ;  /* 0x0000001000107947 */ /* 0x000fea0003800000 */
.L_x_39:
[C---:B------:R-:W-:Y:S01]  /*6a80*/  ISETP.GE.AND P1, PT, R32.reuse, 0x1, PT ;  /* 0x000000012000780c */ /* 0x040fe20003f26270 */
[-C--:B--2---:R-:W-:Y:S01]  /*6a90*/  FMUL R145, R145, R8.reuse ;  /* 0x0000000891917220 */ /* 0x084fe20000400000 */
[----:B------:R-:W-:Y:S01]  /*6aa0*/  ISETP.GE.AND P2, PT, R32, 0x9, PT ;  /* 0x000000092000780c */ /* 0x000fe20003f46270 */
[-C--:B------:R-:W-:Y:S01]  /*6ab0*/  FMUL R144, R144, R8.reuse ;  /* 0x0000000890907220 */ /* 0x080fe20000400000 */
[----:B------:R-:W-:Y:S01]  /*6ac0*/  ISETP.LT.OR P3, PT, R31, 0x1, !P1 ;  /* 0x000000011f00780c */ /* 0x000fe20004f61670 */
[-C--:B------:R-:W-:Y:S01]  /*6ad0*/  FMUL R143, R143, R8.reuse ;  /* 0x000000088f8f7220 */ /* 0x080fe20000400000 */
[C---:B------:R-:W-:Y:S01]  /*6ae0*/  ISETP.LT.OR P6, PT, R31.reuse, 0x2, !P1 ;  /* 0x000000021f00780c */ /* 0x040fe20004fc1670 */
[-C--:B------:R-:W-:Y:S01]  /*6af0*/  FMUL R142, R142, R8.reuse ;  /* 0x000000088e8e7220 */ /* 0x080fe20000400000 */
[----:B------:R-:W-:Y:S01]  /*6b00*/  ISETP.LT.OR P5, PT, R31, 0x1, !P2 ;  /* 0x000000011f00780c */ /* 0x000fe200057a1670 */
[-C--:B------:R-:W-:Y:S01]  /*6b10*/  FMUL R141, R141, R8.reuse ;  /* 0x000000088d8d7220 */ /* 0x080fe20000400000 */
[----:B------:R-:W-:Y:S01]  /*6b20*/  F2FP.SATFINITE.E5M2.F32.PACK_AB_MERGE_C R145, RZ, R145, RZ ;  /* 0x00000091ff91723e */ /* 0x000fe200048060ff */
[----:B------:R-:W-:Y:S01]  /*6b30*/  FMUL R140, R140, R8 ;  /* 0x000000088c8c7220 */ /* 0x000fe20000400000 */
[----:B------:R-:W-:Y:S01]  /*6b40*/  F2FP.SATFINITE.E5M2.F32.PACK_AB_MERGE_C R7, RZ, R144, RZ ;  /* 0x00000090ff07723e */ /* 0x000fe200048060ff */
[-C--:B------:R-:W-:Y:S01]  /*6b50*/  FMUL R139, R139, R8.reuse ;  /* 0x000000088b8b7220 */ /* 0x080fe20000400000 */
[----:B------:R-:W-:Y:S01]  /*6b60*/  F2FP.SATFINITE.E5M2.F32.PACK_AB_MERGE_C R143, RZ, R143, RZ ;  /* 0x0000008fff8f723e */ /* 0x000fe200048060ff */
[----:B------:R-:W-:Y:S01]  /*6b70*/  FMUL R138, R138, R8 ;  /* 0x000000088a8a7220 */ /* 0x000fe20000400000 */
[----:B------:R-:W-:Y:S01]  /*6b80*/  F2FP.SATFINITE.E5M2.F32.PACK_AB_MERGE_C R25, RZ, R142, RZ ;  /* 0x0000008eff19723e */ /* 0x000fe200048060ff */
[----:B------:R-:W-:Y:S01]  /*6b90*/  @!P3 STG.E.U8 desc[UR16][R16.64], R145 ;  /* 0x000000911000b986 */ /* 0x000fe2000c101110 */
[----:B------:R-:W-:Y:S01]  /*6ba0*/  ISETP.LT.OR P3, PT, R31, 0x2, !P2 ;  /* 0x000000021f00780c */ /* 0x000fe20005761670 */
[-C--:B------:R-:W-:Y:S01]  /*6bb0*/  FMUL R137, R137, R8.reuse ;  /* 0x0000000889897220 */ /* 0x080fe20000400000 */
[----:B------:R-:W-:Y:S01]  /*6bc0*/  F2FP.SATFINITE.E5M2.F32.PACK_AB_MERGE_C R141, RZ, R141, RZ ;  /* 0x0000008dff8d723e */ /* 0x000fe200048060ff */
[----:B------:R0:W-:Y:S01]  /*6bd0*/  @!P6 STG.E.U8 desc[UR16][R16.64+0x1], R7 ;  /* 0x000001071000e986 */ /* 0x0001e2000c101110 */
[C---:B------:R-:W-:Y:S01]  /*6be0*/  ISETP.LT.OR P6, PT, R31.reuse, 0x9, !P1 ;  /* 0x000000091f00780c */ /* 0x040fe20004fc1670 */
[-C--:B------:R-:W-:Y:S01]  /*6bf0*/  FMUL R136, R136, R8.reuse ;  /* 0x0000000888887220 */ /* 0x080fe20000400000 */
[----:B------:R-:W-:Y:S01]  /*6c00*/  F2FP.SATFINITE.E5M2.F32.PACK_AB_MERGE_C R139, RZ, R139, RZ ;  /* 0x0000008bff8b723e */ /* 0x000fe200048060ff */
[----:B------:R-:W-:Y:S01]  /*6c10*/  @!P5 STG.E.U8 desc[UR16][R14.64], R143 ;  /* 0x0000008f0e00d986 */ /* 0x000fe2000c101110 */
[----:B------:R-:W-:Y:S01]  /*6c20*/  ISETP.LT.OR P5, PT, R31, 0xa, !P1 ;  /* 0x0000000a1f00780c */ /* 0x000fe20004fa1670 */
[----:B------:R-:W-:Y:S01]  /*6c30*/  FMUL R135, R135, R8 ;  /* 0x0000000887877220 */ /* 0x000fe20000400000 */
[----:B------:R-:W-:Y:S01]  /*6c40*/  F2FP.SATFINITE.E5M2.F32.PACK_AB_MERGE_C R27, RZ, R138, RZ ;  /* 0x0000008aff1b723e */ /* 0x000fe200048060ff */
[-C--:B------:R-:W-:Y:S01]  /*6c50*/  FMUL R134, R134, R8.reuse ;  /* 0x0000000886867220 */ /* 0x080fe20000400000 */
[----:B------:R-:W-:Y:S01]  /*6c60*/  F2FP.SATFINITE.E5M2.F32.PACK_AB_MERGE_C R137, RZ, R137, RZ ;  /* 0x00000089ff89723e */ /* 0x000fe200048060ff */
[----:B------:R1:W-:Y:S01]  /*6c70*/  @!P3 STG.E.U8 desc[UR16][R14.64+0x1], R25 ;  /* 0x000001190e00b986 */ /* 0x0003e2000c101110 */
[----:B------:R-:W-:Y:S01]  /*6c80*/  ISETP.LT.OR P3, PT, R31, 0x9, !P2 ;  /* 0x000000091f00780c */ /* 0x000fe20005761670 */
[----:B------:R-:W-:Y:S01]  /*6c90*/  FMUL R133, R133, R8 ;  /* 0x0000000885857220 */ /* 0x000fe20000400000 */
[----:B0-----:R-:W-:Y:S01]  /*6ca0*/  F2FP.SATFINITE.E5M2.F32.PACK_AB_MERGE_C R7, RZ, R140, RZ ;  /* 0x0000008cff07723e */ /* 0x001fe200048060ff */
[----:B------:R-:W-:Y:S01]  /*6cb0*/  @!P6 STG.E.U8 desc[UR16][R16.64+0x8], R141 ;  /* 0x0000088d1000e986 */ /* 0x000fe2000c101110 */
[C---:B------:R-:W-:Y:S01]  /*6cc0*/  ISETP.LT.OR P6, PT, R31.reuse, 0xa, !P2 ;  /* 0x0000000a1f00780c */ /* 0x040fe200057c1670 */
[-C--:B------:R-:W-:Y:S01]  /*6cd0*/  FMUL R132, R132, R8.reuse ;  /* 0x0000000884847220 */ /* 0x080fe20000400000 */
[----:B------:R-:W-:Y:S01]  /*6ce0*/  F2FP.SATFINITE.E5M2.F32.PACK_AB_MERGE_C R135, RZ, R135, RZ ;  /* 0x00000087ff87723e */ /* 0x000fe200048060ff */
[----:B------:R0:W-:Y:S01]  /*6cf0*/  @!P5 STG.E.U8 desc[UR16][R16.64+0x9], R7 ;  /* 0x000009071000d986 */ /* 0x0001e2000c101110 */
[----:B------:R-:W-:Y:S01]  /*6d00*/  ISETP.LT.OR P5, PT, R31, 0x11, !P1 ;  /* 0x000000111f00780c */ /* 0x000fe20004fa1670 */
[-C--:B------:R-:W-:Y:S01]  /*6d10*/  FMUL R131, R131, R8.reuse ;  /* 0x0000000883837220 */ /* 0x080fe20000400000 */
[----:B------:R-:W-:Y:S01]  /*6d20*/  F2FP.SATFINITE.E5M2.F32.PACK_AB_MERGE_C R133, RZ, R133, RZ ;  /* 0x00000085ff85723e */ /* 0x000fe200048060ff */
[----:B------:R-:W-:Y:S01]  /*6d30*/  FMUL R130, R130, R8 ;  /* 0x0000000882827220 */ /* 0x000fe20000400000 */
[----:B-1----:R-:W-:Y:S01]  /*6d40*/  F2FP.SATFINITE.E5M2.F32.PACK_AB_MERGE_C R25, RZ, R134, RZ ;  /* 0x00000086ff19723e */ /* 0x002fe200048060ff */
[----:B------:R-:W-:Y:S01]  /*6d50*/  @!P3 STG.E.U8 desc[UR16][R14.64+0x8], R139 ;  /* 0x0000088b0e00b986 */ /* 0x000fe2000c101110 */
[----:B------:R-:W-:Y:S01]  /*6d60*/  ISETP.LT.OR P3, PT, R31, 0x12, !P1 ;  /* 0x000000121f00780c */ /* 0x000fe20004f61670 */
[-C--:B------:R-:W-:Y:S01]  /*6d70*/  FMUL R129, R129, R8.reuse ;  /* 0x0000000881817220 */ /* 0x080fe20000400000 */
[----:B------:R-:W-:Y:S01]  /*6d80*/  F2FP.SATFINITE.E5M2.F32.PACK_AB_MERGE_C R131, RZ, R131, RZ ;  /* 0x00000083ff83723e */ /* 0x000fe200048060ff */
[----:B------:R1:W-:Y:S01]  /*6d90*/  @!P6 STG.E.U8 desc[UR16][R14.64+0x9], R27 ;  /* 0x0000091b0e00e986 */ /* 0x0003e2000c101110 */
[C---:B------:R-:W-:Y:S01]  /*6da0*/  ISETP.LT.OR P6, PT, R31.reuse, 0x11, !P2 ;  /* 0x000000111f00780c */ /* 0x040fe200057c1670 */
[----:B------:R-:W-:Y:S01]  /*6db0*/  FMUL R128, R128, R8 ;  /* 0x0000000880807220 */ /* 0x000fe20000400000 */
[----:B0-----:R-:W-:Y:S01]  /*6dc0*/  F2FP.SATFINITE.E5M2.F32.PACK_AB_MERGE_C R7, RZ, R136, RZ ;  /* 0x00000088ff07723e */ /* 0x001fe200048060ff */
[----:B------:R-:W-:Y:S01]  /*6dd0*/  @!P5 STG.E.U8 desc[UR16][R16.64+0x10], R137 ;  /* 0x000010891000d986 */ /* 0x000fe2000c101110 */
[----:B------:R-:W-:Y:S01]  /*6de0*/  ISETP.LT.OR P5, PT, R31, 0x12, !P2 ;  /* 0x000000121f00780c */ /* 0x000fe200057a1670 */
[-C--:B------:R-:W-:Y:S01]  /*6df0*/  FMUL R127, R127, R8.reuse ;  /* 0x000000087f7f7220 */ /* 0x080fe20000400000 */
[----:B------:R-:W-:Y:S01]  /*6e00*/  F2FP.SATFINITE.E5M2.F32.PACK_AB_MERGE_C R129, RZ, R129, RZ ;  /* 0x00000081ff81723e */ /* 0x000fe200048060ff */
[-C--:B------:R-:W-:Y:S01]  /*6e10*/  FMUL R126, R126, R8.reuse ;  /* 0x000000087e7e7220 */ /* 0x080fe20000400000 */
[-C--:B------:R-:W-:Y:S01]  /*6e20*/  FMUL R125, R125, R8.reuse ;  /* 0x000000087d7d7220 */ /* 0x080fe20000400000 */
[----:B------:R0:W-:Y:S01]  /*6e30*/  @!P3 STG.E.U8 desc[UR16][R16.64+0x11], R7 ;  /* 0x000011071000b986 */ /* 0x0001e2000c101110 */
[C---:B------:R-:W-:Y:S01]  /*6e40*/  ISETP.LT.OR P3, PT, R31.reuse, 0x19, !P1 ;  /* 0x000000191f00780c */ /* 0x040fe20004f61670 */
[----:B------:R-:W-:Y:S01]  /*6e50*/  FMUL R124, R124, R8 ;  /* 0x000000087c7c7220 */ /* 0x000fe20000400000 */
[----:B-1----:R-:W-:Y:S01]  /*6e60*/  F2FP.SATFINITE.E5M2.F32.PACK_AB_MERGE_C R27, RZ, R132, RZ ;  /* 0x00000084ff1b723e */ /* 0x002fe200048060ff */
[----:B------:R-:W-:Y:S01]  /*6e70*/  @!P6 STG.E.U8 desc[UR16][R14.64+0x10], R135 ;  /* 0x000010870e00e986 */ /* 0x000fe2000c101110 */
[----:B------:R-:W-:Y:S01]  /*6e80*/  ISETP.LT.OR P6, PT, R31, 0x1a, !P1 ;  /* 0x0000001a1f00780c */ /* 0x000fe20004fc1670 */
[-C--:B------:R-:W-:Y:S01]  /*6e90*/  FMUL R123, R123, R8.reuse ;  /* 0x000000087b7b7220 */ /* 0x080fe20000400000 */
[----:B------:R-:W-:Y:S01]  /*6ea0*/  F2FP.SATFINITE.E5M2.F32.PACK_AB_MERGE_C R127, RZ, R127, RZ ;  /* 0x0000007fff7f723e */ /* 0x000fe200048060ff */
[----:B------:R1:W-:Y:S01]  /*6eb0*/  @!P5 STG.E.U8 desc[UR16][R14.64+0x11], R25 ;  /* 0x000011190e00d986 */ /* 0x0003e2000c101110 */
[----:B------:R-:W-:Y:S01]  /*6ec0*/  ISETP.LT.OR P5, PT, R31, 0x19, !P2 ;  /* 0x000000191f00780c */ /* 0x000fe200057a1670 */
[-C--:B------:R-:W-:Y:S01]  /*6ed0*/  FMUL R122, R122, R8.reuse ;  /* 0x000000087a7a7220 */ /* 0x080fe20000400000 */
[----:B------:R-:W-:Y:S01]  /*6ee0*/  F2FP.SATFINITE.E5M2.F32.PACK_AB_MERGE_C R125, RZ, R125, RZ ;  /* 0x0000007dff7d723e */ /* 0x000fe200048060ff */
        /* <DEDUP_REMOVED lines=8> */
[----:B------:R-:W-:Y:S01]  /*6f70*/  FMUL R119, R119, R8 ;  /* 0x0000000877777220 */ /* 0x000fe20000400000 */
[----:B-1----:R-:W-:Y:S01]  /*6f80*/  F2FP.SATFINITE.E5M2.F32.PACK_AB_MERGE_C R25, RZ, R128, RZ ;  /* 0x00000080ff19723e */ /* 0x002fe200048060ff */
[----:B------:R-:W-:Y:S01]  /*6f90*/  @!P5 STG.E.U8 desc[UR16][R14.64+0x18], R131 ;  /* 0x000018830e00d986 */ /* 0x000fe2000c101110 */
[----:B------:R-:W-:Y:S01]  /*6fa0*/  ISETP.LT.OR P5, PT, R31, 0x22, !P1 ;  /* 0x000000221f00780c */ /* 0x000fe20004fa1670 */
[-C--:B------:R-:W-:Y:S01]  /*6fb0*/  FMUL R118, R118, R8.reuse ;  /* 0x0000000876767220 */ /* 0x080fe20000400000 */
[----:B------:R-:W-:Y:S01]  /*6fc0*/  F2FP.SATFINITE.E5M2.F32.PACK_AB_MERGE_C R121, RZ, R121, RZ ;  /* 0x00000079ff79723e */ /* 0x000fe200048060ff */
[-C--:B------:R-:W-:Y:S01]  /*6fd0*/  FMUL R117, R117, R8.reuse ;  /* 0x0000000875757220 */ /* 0x080fe20000400000 */
[----:B------:R-:W-:Y:S01]  /*6fe0*/  F2FP.SATFINITE.E5M2.F32.PACK_AB_MERGE_C R119, RZ, R119, RZ ;  /* 0x00000077ff77723e */ /* 0x000fe200048060ff */
[----:B------:R1:W-:Y:S01]  /*6ff0*/  @!P3 STG.E.U8 desc[UR16][R14.64+0x19], R7 ;  /* 0x000019070e00b986 */ /* 0x0003e2000c101110 */
[C---:B------:R-:W-:Y:S01]  /*7000*/  ISETP.LT.OR P3, PT, R31.reuse, 0x21, !P2 ;  /* 0x000000211f00780c */ /* 0x040fe20005761670 */
        /* <DEDUP_REMOVED lines=9> */
[----:B------:R-:W-:Y:S01]  /*70a0*/  FMUL R113, R113, R8 ;  /* 0x0000000871717220 */ /* 0x000fe20000400000 */
[----:B-1----:R-:W-:Y:S01]  /*70b0*/  F2FP.SATFINITE.E5M2.F32.PACK_AB_MERGE_C R7, RZ, R124, RZ ;  /* 0x0000007cff07723e */ /* 0x002fe200048060ff */
[-C--:B------:R-:W-:Y:S01]  /*70c0*/  FMUL R112, R112, R8.reuse ;  /* 0x0000000870707220 */ /* 0x080fe20000400000 */
        /* <DEDUP_REMOVED lines=29> */
[----:B------:R-:W-:Y:S01]  /*72a0*/  ISETP.LT.OR P3, PT, R31, 0x32, !P2 ;  /* 0x000000321f00780c */ /* 0x000fe20005761670 */
[-C--:B------:R-:W-:Y:S01]  /*72b0*/  FMUL R103, R103, R8.reuse ;  /* 0x0000000867677220 */ /* 0x080fe20000400000 */
[----:B------:R-:W-:Y:S01]  /*72c0*/  F2FP.SATFINITE.E5M2.F32.PACK_AB_MERGE_C R105, RZ, R105, RZ ;  /* 0x00000069ff69723e */ /* 0x000fe200048060ff */
[----:B------:R0:W-:Y:S01]  /*72d0*/  @!P6 STG.E.U8 desc[UR16][R16.64+0x31], R27 ;  /* 0x0000311b1000e986 */ /* 0x0001e2000c101110 */
[C---:B------:R-:W-:Y:S01]  /*72e0*/  ISETP.LT.OR P6, PT, R31.reuse, 0x39, !P1 ;  /* 0x000000391f00780c */ /* 0x040fe20004fc1670 */
[-C--:B------:R-:W-:Y:S01]  /*72f0*/  FMUL R102, R102, R8.reuse ;  /* 0x0000000866667220 */ /* 0x080fe20000400000 */
[C---:B------:R-:W-:Y:S01]  /*7300*/  ISETP.LT.OR P1, PT, R31.reuse, 0x3a, !P1 ;  /* 0x0000003a1f00780c */ /* 0x040fe20004f21670 */
[----:B------:R-:W-:Y:S01]  /*7310*/  @!P5 STG.E.U8 desc[UR16][R14.64+0x30], R119 ;  /* 0x000030770e00d986 */ /* 0x000fe2000c101110 */
[C---:B------:R-:W-:Y:S01]  /*7320*/  ISETP.LT.OR P5, PT, R31.reuse, 0x39, !P2 ;  /* 0x000000391f00780c */ /* 0x040fe200057a1670 */
[-C--:B------:R-:W-:Y:S01]  /*7330*/  FMUL R100, R100, R8.reuse ;  /* 0x0000000864647220 */ /* 0x080fe20000400000 */
[----:B------:R-:W-:Y:S01]  /*7340*/  ISETP.LT.OR P2, PT, R31, 0x3a, !P2 ;  /* 0x0000003a1f00780c */ /* 0x000fe20005741670 */
[----:B------:R-:W-:Y:S01]  /*7350*/  FMUL R101, R101, R8 ;  /* 0x0000000865657220 */ /* 0x000fe20000400000 */
[----:B-1----:R-:W-:Y:S01]  /*7360*/  F2FP.SATFINITE.E5M2.F32.PACK_AB_MERGE_C R25, RZ, R116, RZ ;  /* 0x00000074ff19723e */ /* 0x002fe200048060ff */
[----:B------:R1:W-:Y:S01]  /*7370*/  @!P3 STG.E.U8 desc[UR16][R14.64+0x31], R7 ;  /* 0x000031070e00b986 */ /* 0x0003e2000c101110 */
[C---:B------:R-:W-:Y:S01]  /*7380*/  ISETP.GE.AND P3, PT, R32.reuse, 0x89, PT ;  /* 0x000000892000780c */ /* 0x040fe20003f66270 */
[----:B------:R-:W-:Y:S01]  /*7390*/  FMUL R99, R99, R8 ;  /* 0x0000000863637220 */ /* 0x000fe20000400000 */
[----:B0-----:R-:W-:Y:S01]  /*73a0*/  F2FP.SATFINITE.E5M2.F32.PACK_AB_MERGE_C R27, RZ, R114, RZ ;  /* 0x00000072ff1b723e */ /* 0x001fe200048060ff */
[----:B------:R-:W-:Y:S01]  /*73b0*/  @!P6 STG.E.U8 desc[UR16][R16.64+0x38], R117 ;  /* 0x000038751000e986 */ /* 0x000fe2000c101110 */
[----:B------:R-:W-:Y:S01]  /*73c0*/  ISETP.GE.AND P6, PT, R32, 0x81, PT ;  /* 0x000000812000780c */ /* 0x000fe20003fc6270 */
[-C--:B------:R-:W-:Y:S01]  /*73d0*/  FMUL R98, R98, R8.reuse ;  /* 0x0000000862627220 */ /* 0x080fe20000400000 */
[----:B------:R-:W-:Y:S01]  /*73e0*/  F2FP.SATFINITE.E5M2.F32.PACK_AB_MERGE_C R103, RZ, R103, RZ ;  /* 0x00000067ff67723e */ /* 0x000fe200048060ff */
[----:B------:R0:W-:Y:S01]  /*73f0*/  @!P1 STG.E.U8 desc[UR16][R16.64+0x39], R25 ;  /* 0x0000391910009986 */ /* 0x0001e2000c101110 */
[----:B------:R-:W-:Y:S01]  /*7400*/  ISETP.LT.OR P1, PT, R31, 0x1, !P6 ;  /* 0x000000011f00780c */ /* 0x000fe20007721670 */
[-C--:B------:R-:W-:Y:S01]  /*7410*/  FMUL R97, R97, R8.reuse ;  /* 0x0000000861617220 */ /* 0x080fe20000400000 */
[----:B------:R-:W-:Y:S01]  /*7420*/  F2FP.SATFINITE.E5M2.F32.PACK_AB_MERGE_C R101, RZ, R101, RZ ;  /* 0x00000065ff65723e */ /* 0x000fe200048060ff */
[----:B------:R-:W-:Y:S01]  /*7430*/  @!P2 STG.E.U8 desc[UR16][R14.64+0x39], R27 ;  /* 0x0000391b0e00a986 */ /* 0x000fe2000c101110 */
[C---:B------:R-:W-:Y:S01]  /*7440*/  ISETP.LT.OR P2, PT, R31.reuse, 0x2, !P6 ;  /* 0x000000021f00780c */ /* 0x040fe20007741670 */
[----:B------:R-:W-:Y:S01]  /*7450*/  FMUL R96, R96, R8 ;  /* 0x0000000860607220 */ /* 0x000fe20000400000 */
[----:B-1----:R-:W-:Y:S01]  /*7460*/  F2FP.SATFINITE.E5M2.F32.PACK_AB_MERGE_C R7, RZ, R112, RZ ;  /* 0x00000070ff07723e */ /* 0x002fe200048060ff */
        /* <DEDUP_REMOVED lines=45> */
[----:B------:R-:W-:Y:S01]  /*7740*/  FMUL R20, R20, R8 ;  /* 0x0000000814147220 */ /* 0x000fe20000400000 */
[----:B------:R-:W-:-:S03]  /*7750*/  F2FP.SATFINITE.E5M2.F32.PACK_AB_MERGE_C R19, RZ, R19, RZ ;  /* 0x00000013ff13723e */ /* 0x000fc600048060ff */
[----:B------:R-:W-:Y:S02]  /*7760*/  F2FP.SATFINITE.E5M2.F32.PACK_AB_MERGE_C R21, RZ, R21, RZ ;  /* 0x00000015ff15723e */ /* 0x000fe400048060ff */
[----:B-1----:R-:W-:Y:S01]  /*7770*/  F2FP.SATFINITE.E5M2.F32.PACK_AB_MERGE_C R7, RZ, R100, RZ ;  /* 0x00000064ff07723e */ /* 0x002fe200048060ff */
[----:B------:R0:W-:Y:S01]  /*7780*/  @!P2 STG.E.U8 desc[UR16][R12.64+0x11], R15 ;  /* 0x0000110f0c00a986 */ /* 0x0001e2000c101110 */
[----:B------:R-:W-:-:S03]  /*7790*/  ISETP.LT.OR P2, PT, R31, 0x1a, !P6 ;  /* 0x0000001a1f00780c */ /* 0x000fc60007741670 */
[----:B------:R-:W-:Y:S01]  /*77a0*/  @!P1 STG.E.U8 desc[UR16][R10.64+0x10], R103 ;  /* 0x000010670a009986 */ /* 0x000fe2000c101110 */
[----:B------:R-:W-:-:S03]  /*77b0*/  ISETP.LT.OR P1, PT, R31, 0x19, !P6 ;  /* 0x000000191f00780c */ /* 0x000fc60007721670 */
[----:B------:R1:W-:Y:S01]  /*77c0*/  @!P5 STG.E.U8 desc[UR16][R10.64+0x11], R17 ;  /* 0x000011110a00d986 */ /* 0x0003e2000c101110 */
[----:B------:R-:W-:Y:S02]  /*77d0*/  ISETP.LT.OR P5, PT, R31, 0x19, !P3 ;  /* 0x000000191f00780c */ /* 0x000fe40005fa1670 */
[----:B0-----:R-:W-:-:S03]  /*77e0*/  F2FP.SATFINITE.E5M2.F32.PACK_AB_MERGE_C R15, RZ, R98, RZ ;  /* 0x00000062ff0f723e */ /* 0x001fc600048060ff */
[----:B------:R0:W-:Y:S01]  /*77f0*/  @!P2 STG.E.U8 desc[UR16][R12.64+0x19], R7 ;  /* 0x000019070c00a986 */ /* 0x0001e2000c101110 */
[----:B------:R-:W-:-:S03]  /*7800*/  ISETP.LT.OR P2, PT, R31, 0x1a, !P3 ;  /* 0x0000001a1f00780c */ /* 0x000fc60005f41670 */
[----:B------:R-:W-:Y:S01]  /*7810*/  @!P1 STG.E.U8 desc[UR16][R12.64+0x18], R101 ;  /* 0x000018650c009986 */ /* 0x000fe2000c101110 */
[C---:B------:R-:W-:Y:S02]  /*7820*/  ISETP.LT.OR P1, PT, R31.reuse, 0x21, !P6 ;  /* 0x000000211f00780c */ /* 0x040fe40007721670 */
[----:B-1----:R-:W-:Y:S01]  /*7830*/  F2FP.SATFINITE.E5M2.F32.PACK_AB_MERGE_C R17, RZ, R96, RZ ;  /* 0x00000060ff11723e */ /* 0x002fe200048060ff */
[----:B------:R-:W-:Y:S01]  /*7840*/  @!P5 STG.E.U8 desc[UR16][R10.64+0x18], R99 ;  /* 0x000018630a00d986 */ /* 0x000fe2000c101110 */
[----:B------:R-:W-:Y:S02]  /*7850*/  ISETP.LT.OR P5, PT, R31, 0x22, !P6 ;  /* 0x000000221f00780c */ /* 0x000fe400077a1670 */
[----:B0-----:R-:W-:-:S03]  /*7860*/  F2FP.SATFINITE.E5M2.F32.PACK_AB_MERGE_C R7, RZ, R94, RZ ;  /* 0x0000005eff07723e */ /* 0x001fc600048060ff */
        /* <DEDUP_REMOVED lines=21> */
[----:B0-----:R-:W-:-:S07]  /*79c0*/  F2FP.SATFINITE.E5M2.F32.PACK_AB_MERGE_C R15, RZ, R18, RZ ;  /* 0x00000012ff0f723e */ /* 0x001fce00048060ff */
[----:B------:R-:W-:Y:S01]  /*79d0*/  @!P1 STG.E.U8 desc[UR16][R12.64+0x30], R89 ;  /* 0x000030590c009986 */ /* 0x000fe2000c101110 */
[C---:B------:R-:W-:Y:S02]  /*79e0*/  ISETP.LT.OR P1, PT, R31.reuse, 0x39, !P6 ;  /* 0x000000391f00780c */ /* 0x040fe40007721670 */
[C---:B------:R-:W-:Y:S01]  /*79f0*/  ISETP.LT.OR P6, PT, R31.reuse, 0x3a, !P6 ;  /* 0x0000003a1f00780c */ /* 0x040fe200077c1670 */
[----:B------:R0:W-:Y:S01]  /*7a00*/  @!P5 STG.E.U8 desc[UR16][R12.64+0x31], R7 ;  /* 0x000031070c00d986 */ /* 0x0001e2000c101110 */
[C---:B------:R-:W-:Y:S02]  /*7a10*/  ISETP.LT.OR P5, PT, R31.reuse, 0x32, !P3 ;  /* 0x000000321f00780c */ /* 0x040fe40005fa1670 */
[----:B-1----:R-:W-:Y:S01]  /*7a20*/  F2FP.SATFINITE.E5M2.F32.PACK_AB_MERGE_C R17, RZ, R20, RZ ;  /* 0x00000014ff11723e */ /* 0x002fe200048060ff */
[----:B------:R1:W-:Y:S01]  /*7a30*/  @!P2 STG.E.U8 desc[UR16][R10.64+0x30], R23 ;  /* 0x000030170a00a986 */ /* 0x0003e2000c101110 */
[C---:B------:R-:W-:Y:S02]  /*7a40*/  ISETP.LT.OR P2, PT, R31.reuse, 0x39, !P3 ;  /* 0x000000391f00780c */ /* 0x040fe40005f41670 */
[----:B------:R-:W-:-:S02]  /*7a50*/  ISETP.LT.OR P3, PT, R31, 0x3a, !P3 ;  /* 0x0000003a1f00780c */ /* 0x000fc40005f61670 */
[----:B0-----:R-:W-:-:S05]  /*7a60*/  F2FP.SATFINITE.E5M2.F32.PACK_AB_MERGE_C R7, RZ, R22, RZ ;  /* 0x00000016ff07723e */ /* 0x001fca00048060ff */
[----:B------:R1:W-:Y:S04]  /*7a70*/  @!P5 STG.E.U8 desc[UR16][R10.64+0x31], R7 ;  /* 0x000031070a00d986 */ /* 0x0003e8000c101110 */
[----:B------:R1:W-:Y:S04]  /*7a80*/  @!P1 STG.E.U8 desc[UR16][R12.64+0x38], R19 ;  /* 0x000038130c009986 */ /* 0x0003e8000c101110 */
[----:B------:R1:W-:Y:S04]  /*7a90*/  @!P6 STG.E.U8 desc[UR16][R12.64+0x39], R15 ;  /* 0x0000390f0c00e986 */ /* 0x0003e8000c101110 */
[----:B------:R1:W-:Y:S04]  /*7aa0*/  @!P2 STG.E.U8 desc[UR16][R10.64+0x38], R21 ;  /* 0x000038150a00a986 */ /* 0x0003e8000c101110 */
[----:B------:R1:W-:Y:S02]  /*7ab0*/  @!P3 STG.E.U8 desc[UR16][R10.64+0x39], R17 ;  /* 0x000039110a00b986 */ /* 0x0003e4000c101110 */
.L_x_168:
[----:B------:R-:W-:Y:S05]  /*7ac0*/  BSYNC B0 ;  /* 0x0000000000007941 */ /* 0x000fea0003800000 */
.L_x_38:
[----:B------:R-:W-:Y:S01]  /*7ad0*/  ULDC UR6, c[0x0][0xc] ;  /* 0x0000030000067ab9 */ /* 0x000fe20000000800 */
[----:B------:R-:W-:Y:S01]  /*7ae0*/  ULDC UR7, c[0x0][0x10] ;  /* 0x0000040000077ab9 */ /* 0x000fe20000000800 */
[----:B01-34-:R-:W0:Y:S01]  /*7af0*/  LDC R7, c[0x0][0x14] ;  /* 0x00000500ff077b82 */ /* 0x01be220000000800 */
[----:B------:R-:W-:Y:S01]  /*7b00*/  UIMAD.WIDE.U32 UR6, UR6, UR7, URZ ;  /* 0x00000007060672a5 */ /* 0x000fe2000f8e003f */
[----:B------:R-:W-:Y:S02]  /*7b10*/  IMAD.MOV.U32 R10, RZ, RZ, -0x1 ;  /* 0xffffffffff0a7424 */ /* 0x000fe400078e00ff */
[----:B------:R-:W-:-:S03]  /*7b20*/  IMAD.MOV.U32 R6, RZ, RZ, -0x1 ;  /* 0xffffffffff067424 */ /* 0x000fc600078e00ff */
[----:B0-----:R-:W-:-:S04]  /*7b30*/  IMAD.WIDE.U32 R2, R7, UR6, R2 ;  /* 0x0000000607027c25 */ /* 0x001fc8000f8e0002 */
[----:B------:R-:W-:Y:S01]  /*7b40*/  IMAD R7, R7, UR7, RZ ;  /* 0x0000000707077c24 */ /* 0x000fe2000f8e02ff */
[----:B------:R-:W-:Y:S02]  /*7b50*/  ULDC.64 UR6, c[0x0][0x650] ;  /* 0x0001940000067ab9 */ /* 0x000fe40000000a00 */
[----:B------:R-:W-:Y:S01]  /*7b60*/  ISETP.GE.U32.AND P1, PT, R2, UR6, PT ;  /* 0x0000000602007c0c */ /* 0x000fe2000bf26070 */
[--C-:B------:R-:W-:Y:S01]  /*7b70*/  IMAD.IADD R3, R3, 0x1, R7.reuse ;  /* 0x0000000103037824 */ /* 0x100fe200078e0207 */
[----:B------:R-:W-:-:S04]  /*7b80*/  PRMT R7, RZ, 0x7610, R7 ;  /* 0x00007610ff077816 */ /* 0x000fc80000000007 */
[----:B------:R-:W-:-:S13]  /*7b90*/  ISETP.GE.U32.AND.EX P1, PT, R3, UR7, PT, P1 ;  /* 0x0000000703007c0c */ /* 0x000fda000bf26110 */
[----:B------:R-:W-:Y:S05]  /*7ba0*/  @P1 BRA `(.L_x_169) ;  /* 0x0000000400601947 */ /* 0x000fea0003800000 */
[----:B------:R-:W0:Y:S01]  /*7bb0*/  S2R R20, SR_CTAID.X ;  /* 0x0000000000147919 */ /* 0x000e220000002500 */
[----:B------:R-:W1:Y:S01]  /*7bc0*/  LDC.64 R14, c[0x0][0x628] ;  /* 0x00018a00ff0e7b82 */ /* 0x000e620000000a00 */
[----:B------:R-:W-:Y:S01]  /*7bd0*/  ULDC UR6, c[0x0][0x150] ;  /* 0x0000540000067ab9 */ /* 0x000fe20000000800 */
[----:B-----5:R-:W-:Y:S01]  /*7be0*/  IMAD.MOV.U32 R12, RZ, RZ, R2 ;  /* 0x000000ffff0c7224 */ /* 0x020fe200078e0002 */
[----:B------:R-:W3:Y:S01]  /*7bf0*/  S2R R22, SR_CTAID.Y ;  /* 0x0000000000167919 */ /* 0x000ee20000002600 */
[----:B------:R-:W-:-:S04]  /*7c00*/  IMAD.MOV.U32 R13, RZ, RZ, R3 ;  /* 0x000000ffff0d7224 */ /* 0x000fc800078e0003 */
[----:B------:R-:W4:Y:S08]  /*7c10*/  LDC R23, c[0x0][0x144] ;  /* 0x00005100ff177b82 */ /* 0x000f300000000800 */
[----:B--2---:R-:W2:Y:S08]  /*7c20*/  LDC R16, c[0x0][0x630] ;  /* 0x00018c00ff107b82 */ /* 0x004eb00000000800 */
[----:B------:R-:W2:Y:S01]  /*7c30*/  LDC.64 R18, c[0x0][0x620] ;  /* 0x00018800ff127b82 */ /* 0x000ea20000000a00 */
[----:B-1----:R-:W-:-:S04]  /*7c40*/  ISETP.NE.U32.AND P1, PT, R14, RZ, PT ;  /* 0x000000ff0e00720c */ /* 0x002fc80003f25070 */
[----:B------:R-:W-:Y:S02]  /*7c50*/  ISETP.NE.AND.EX P1, PT, R15, RZ, PT, P1 ;  /* 0x000000ff0f00720c */ /* 0x000fe40003f25310 */
[----:B0-----:R-:W-:-:S05]  /*7c60*/  I2FP.F32.U32 R6, R20 ;  /* 0x0000001400067245 */ /* 0x001fca0000201000 */
[----:B------:R-:W-:-:S04]  /*7c70*/  FMUL R6, R6, UR6 ;  /* 0x0000000606067c20 */ /* 0x000fc80008400000 */
[----:B------:R0:W1:Y:S02]  /*7c80*/  F2I.U32.TRUNC.NTZ R21, R6 ;  /* 0x0000000600157305 */ /* 0x000064000020f000 */
[----:B---34-:R-:W-:Y:S05]  /*7c90*/  @!P1 BRA `(.L_x_170) ;  /* 0x0000000000289947 */ /* 0x018fea0003800000 */
[----:B------:R-:W3:Y:S02]  /*7ca0*/  LDC R7, c[0x0][0x634] ;  /* 0x00018d00ff077b82 */ /* 0x000ee40000000800 */
[----:B---3--:R-:W-:-:S05]  /*7cb0*/  IADD3 R13, P1, R2, R7, RZ ;  /* 0x00000007020d7210 */ /* 0x008fca0007f3e0ff */
[----:B------:R-:W-:-:S04]  /*7cc0*/  IMAD.X R17, RZ, RZ, R3, P1 ;  /* 0x000000ffff117224 */ /* 0x000fc800008e0603 */
[----:B0-----:R-:W-:-:S04]  /*7cd0*/  IMAD.WIDE.U32 R6, R17, R14, RZ ;  /* 0x0000000e11067225 */ /* 0x001fc800078e00ff */
[----:B------:R-:W-:-:S04]  /*7ce0*/  IMAD.WIDE.U32 R10, P1, R13, R15, R6 ;  /* 0x0000000f0d0a7225 */ /* 0x000fc80007820006 */
[----:B------:R-:W-:-:S04]  /*7cf0*/  IMAD.WIDE.U32 R6, R13, R14, RZ ;  /* 0x0000000e0d067225 */ /* 0x000fc800078e00ff */
[----:B------:R-:W-:Y:S01]  /*7d00*/  IMAD.X R13, RZ, RZ, RZ, P1 ;  /* 0x000000ffff0d7224 */ /* 0x000fe200008e06ff */
[----:B------:R-:W-:Y:S01]  /*7d10*/  IADD3 RZ, P1, R7, R10, RZ ;  /* 0x0000000a07ff7210 */ /* 0x000fe20007f3e0ff */
[----:B------:R-:W-:-:S04]  /*7d20*/  IMAD.MOV.U32 R12, RZ, RZ, R11 ;  /* 0x000000ffff0c7224 */ /* 0x000fc800078e000b */
[----:B------:R-:W-:-:S08]  /*7d30*/  IMAD.WIDE.U32.X R12, R17, R15, R12, P1 ;  /* 0x0000000f110c7225 */ /* 0x000fd000008e040c */
.L_x_170:
[----:B------:R-:W3:Y:S01]  /*7d40*/  LDC.64 R28, c[0x0][0x640] ;  /* 0x00019000ff1c7b82 */ /* 0x000ee20000000a00 */
[-C--:B--2---:R-:W-:Y:S01]  /*7d50*/  SHF.R.U64 R17, R12, R16.reuse, R13 ;  /* 0x000000100c117219 */ /* 0x084fe2000000120d */
[----:B-1----:R-:W-:Y:S01]  /*7d60*/  IMAD.MOV R21, RZ, RZ, -R21 ;  /* 0x000000ffff157224 */ /* 0x002fe200078e0a15 */
[----:B0-----:R-:W-:Y:S01]  /*7d70*/  SHF.R.U32.HI R6, RZ, R16, R13 ;  /* 0x00000010ff067219 */ /* 0x001fe2000001160d */
[----:B------:R-:W-:Y:S01]  /*7d80*/  ULDC UR6, c[0x0][0x154] ;  /* 0x0000550000067ab9 */ /* 0x000fe20000000800 */
[----:B------:R-:W-:Y:S01]  /*7d90*/  IADD3 R11, P1, RZ, -R17, RZ ;  /* 0x80000011ff0b7210 */ /* 0x000fe20007f3e0ff */
[----:B------:R-:W-:Y:S02]  /*7da0*/  IMAD R23, R23, R21, R20 ;  /* 0x0000001517177224 */ /* 0x000fe400078e0214 */
[----:B------:R-:W0:Y:S01]  /*7db0*/  LDC R12, c[0x0][0x618] ;  /* 0x00018600ff0c7b82 */ /* 0x000e220000000800 */
[----:B------:R-:W-:Y:S02]  /*7dc0*/  IMAD.MOV.U32 R13, RZ, RZ, 0x1 ;  /* 0x00000001ff0d7424 */ /* 0x000fe400078e00ff */
[----:B------:R-:W-:-:S04]  /*7dd0*/  IMAD.X R7, RZ, RZ, ~R6, P1 ;  /* 0x000000ffff077224 */ /* 0x000fc800008e0e06 */
[-C--:B------:R-:W-:Y:S01]  /*7de0*/  IMAD R10, R7, R18.reuse, RZ ;  /* 0x00000012070a7224 */ /* 0x080fe200078e02ff */
[----:B------:R-:W1:Y:S01]  /*7df0*/  LDC R24, c[0x0][0x608] ;  /* 0x00018200ff187b82 */ /* 0x000e620000000800 */
[----:B------:R-:W-:-:S04]  /*7e00*/  IMAD.WIDE.U32 R6, R11, R18, R2 ;  /* 0x000000120b067225 */ /* 0x000fc800078e0002 */
[----:B------:R-:W-:Y:S01]  /*7e10*/  IMAD R11, R11, R19, R10 ;  /* 0x000000130b0b7224 */ /* 0x000fe200078e020a */
[----:B------:R-:W-:Y:S02]  /*7e20*/  I2FP.F32.U32 R10, R22 ;  /* 0x00000016000a7245 */ /* 0x000fe40000201000 */
[----:B------:R-:W2:Y:S01]  /*7e30*/  LDC R26, c[0x0][0x658] ;  /* 0x00019600ff1a7b82 */ /* 0x000ea20000000800 */
[----:B------:R-:W-:Y:S01]  /*7e40*/  IMAD.IADD R7, R7, 0x1, R11 ;  /* 0x0000000107077824 */ /* 0x000fe200078e020b */
[----:B---3--:R-:W-:Y:S01]  /*7e50*/  ISETP.NE.U32.AND P1, PT, R28, RZ, PT ;  /* 0x000000ff1c00720c */ /* 0x008fe20003f25070 */
[----:B------:R-:W-:Y:S01]  /*7e60*/  FMUL R10, R10, UR6 ;  /* 0x000000060a0a7c20 */ /* 0x000fe20008400000 */
[----:B------:R-:W-:Y:S02]  /*7e70*/  IMAD.MOV.U32 R11, RZ, RZ, -0x1 ;  /* 0xffffffffff0b7424 */ /* 0x000fe400078e00ff */
[----:B------:R-:W-:Y:S01]  /*7e80*/  ISETP.NE.AND.EX P1, PT, R29, RZ, PT, P1 ;  /* 0x000000ff1d00720c */ /* 0x000fe20003f25310 */
[----:B------:R3:W4:Y:S01]  /*7e90*/  F2I.U32.TRUNC.NTZ R19, R10 ;  /* 0x0000000a00137305 */ /* 0x000722000020f000 */
[----:B------:R-:W3:Y:S01]  /*7ea0*/  LDC R21, c[0x0][0x148] ;  /* 0x00005200ff157b82 */ /* 0x000ee20000000800 */
[----:B0-----:R-:W-:-:S02]  /*7eb0*/  SHF.R.U64 R16, R6, R12, R7 ;  /* 0x0000000c06107219 */ /* 0x001fc40000001207 */
[----:B------:R-:W-:-:S05]  /*7ec0*/  SHF.R.U32.HI R7, RZ, R12, R7 ;  /* 0x0000000cff077219 */ /* 0x000fca0000011607 */
[----:B------:R-:W0:Y:S01]  /*7ed0*/  LDC R20, c[0x0][0x600] ;  /* 0x00018000ff147b82 */ /* 0x000e220000000800 */
[-CC-:B-1----:R-:W-:Y:S02]  /*7ee0*/  SHF.R.U64 R14, R16, R24.reuse, R7.reuse ;  /* 0x00000018100e7219 */ /* 0x182fe40000001207 */
[----:B------:R-:W-:-:S05]  /*7ef0*/  SHF.R.U32.HI R7, RZ, R24, R7 ;  /* 0x00000018ff077219 */ /* 0x000fca0000011607 */
[----:B------:R-:W1:Y:S01]  /*7f00*/  LDC R27, c[0x0][0x648] ;  /* 0x00019200ff1b7b82 */ /* 0x000e620000000800 */
[-CC-:B--2---:R-:W-:Y:S02]  /*7f10*/  SHF.R.U64 R18, R14, R26.reuse, R7.reuse ;  /* 0x0000001a0e127219 */ /* 0x184fe40000001207 */
[-C--:B------:R-:W-:Y:S02]  /*7f20*/  SHF.L.U32 R11, R11, R26.reuse, RZ ;  /* 0x0000001a0b0b7219 */ /* 0x080fe400000006ff */
[-C--:B------:R-:W-:Y:S01]  /*7f30*/  SHF.R.U32.HI R7, RZ, R26.reuse, R7 ;  /* 0x0000001aff077219 */ /* 0x080fe20000011607 */
[----:B------:R-:W-:Y:S01]  /*7f40*/  IMAD.MOV.U32 R6, RZ, RZ, R18 ;  /* 0x000000ffff067224 */ /* 0x000fe200078e0012 */
[----:B------:R-:W-:Y:S01]  /*7f50*/  SHF.L.U32 R30, R13, R26, RZ ;  /* 0x0000001a0d1e7219 */ /* 0x000fe200000006ff */
[----:B------:R-:W2:Y:S01]  /*7f60*/  LDC R31, c[0x0][0x638] ;  /* 0x00018e00ff1f7b82 */ /* 0x000ea20000000800 */
[----:B------:R-:W-:-:S07]  /*7f70*/  LOP3.LUT R25, RZ, R11, RZ, 0x33, !PT ;  /* 0x0000000bff197212 */ /* 0x000fce00078e33ff */
[----:B------:R-:W0:Y:S01]  /*7f80*/  LDC R32, c[0x0][0x610] ;  /* 0x00018400ff207b82 */ /* 0x000e220000000800 */
[----:B----4-:R-:W-:Y:S05]  /*7f90*/  @!P1 BRA `(.L_x_171) ;  /* 0x0000000000289947 */ /* 0x010fea0003800000 */
[----:B------:R-:W4:Y:S02]  /*7fa0*/  LDC R13, c[0x0][0x64c] ;  /* 0x00019300ff0d7b82 */ /* 0x000f240000000800 */
[----:B----4-:R-:W-:-:S05]  /*7fb0*/  IADD3 R13, P1, R18, R13, RZ ;  /* 0x0000000d120d7210 */ /* 0x010fca0007f3e0ff */
[----:B------:R-:W-:-:S04]  /*7fc0*/  IMAD.X R15, RZ, RZ, R7, P1 ;  /* 0x000000ffff0f7224 */ /* 0x000fc800008e0607 */
[----:B------:R-:W-:-:S04]  /*7fd0*/  IMAD.WIDE.U32 R6, R15, R28, RZ ;  /* 0x0000001c0f067225 */ /* 0x000fc800078e00ff */
[----:B---3--:R-:W-:-:S04]  /*7fe0*/  IMAD.WIDE.U32 R10, P1, R13, R29, R6 ;  /* 0x0000001d0d0a7225 */ /* 0x008fc80007820006 */
[----:B------:R-:W-:-:S04]  /*7ff0*/  IMAD.WIDE.U32 R6, R13, R28, RZ ;  /* 0x0000001c0d067225 */ /* 0x000fc800078e00ff */
[----:B------:R-:W-:Y:S01]  /*8000*/  IMAD.X R13, RZ, RZ, RZ, P1 ;  /* 0x000000ffff0d7224 */ /* 0x000fe200008e06ff */
[----:B------:R-:W-:Y:S01]  /*8010*/  IADD3 RZ, P1, R7, R10, RZ ;  /* 0x0000000a07ff7210 */ /* 0x000fe20007f3e0ff */
[----:B------:R-:W-:-:S04]  /*8020*/  IMAD.MOV.U32 R12, RZ, RZ, R11 ;  /* 0x000000ffff0c7224 */ /* 0x000fc800078e000b */
[----:B------:R-:W-:-:S08]  /*8030*/  IMAD.WIDE.U32.X R6, R15, R29, R12, P1 ;  /* 0x0000001d0f067225 */ /* 0x000fd000008e040c */
.L_x_171:
[----:B-1----:R-:W-:Y:S01]  /*8040*/  SHF.R.U64 R6, R6, R27, R7 ;  /* 0x0000001b06067219 */ /* 0x002fe20000001207 */
[----:B0-----:R-:W-:Y:S01]  /*8050*/  VIADD R13, R20, 0xffffffff ;  /* 0xffffffff140d7836 */ /* 0x001fe20000000000 */
[----:B------:R-:W-:Y:S01]  /*8060*/  LOP3.LUT R11, R14, R25, RZ, 0xc0, !PT ;  /* 0x000000190e0b7212 */ /* 0x000fe200078ec0ff */
[----:B------:R-:W-:Y:S02]  /*8070*/  IMAD.MOV R19, RZ, RZ, -R19 ;  /* 0x000000ffff137224 */ /* 0x000fe400078e0a13 */
[----:B------:R-:W-:Y:S02]  /*8080*/  IMAD.MOV R7, RZ, RZ, -R6 ;  /* 0x000000ffff077224 */ /* 0x000fe400078e0a06 */
[----:B------:R-:W-:Y:S01]  /*8090*/  IMAD R30, R30, R6, R11 ;  /* 0x000000061e1e7224 */ /* 0x000fe200078e020b */
[----:B------:R-:W-:Y:S01]  /*80a0*/  LOP3.LUT R11, R16, R13, RZ, 0xc0, !PT ;  /* 0x0000000d100b7212 */ /* 0x000fe200078ec0ff */
[----:B---3--:R-:W-:Y:S02]  /*80b0*/  @P4 IMAD R23, R21, R19, R22 ;  /* 0x0000001315174224 */ /* 0x008fe400078e0216 */
[----:B--2---:R-:W-:-:S02]  /*80c0*/  IMAD R6, R7, R31, R18 ;  /* 0x0000001f07067224 */ /* 0x004fc400078e0212 */
[----:B------:R-:W-:Y:S02]  /*80d0*/  IMAD R30, R30, R32, R23 ;  /* 0x000000201e1e7224 */ /* 0x000fe400078e0217 */
[----:B------:R-:W-:Y:S02]  /*80e0*/  IMAD R11, R6, R20, R11 ;  /* 0x00000014060b7224 */ /* 0x000fe400078e020b */
[----:B------:R-:W-:Y:S02]  /*80f0*/  IMAD.MOV.U32 R7, RZ, RZ, 0x1 ;  /* 0x00000001ff077424 */ /* 0x000fe400078e00ff */
[----:B------:R-:W-:Y:S01]  /*8100*/  IMAD.MOV.U32 R6, RZ, RZ, R17 ;  /* 0x000000ffff067224 */ /* 0x000fe200078e0011 */
[----:B------:R-:W-:Y:S02]  /*8110*/  SEL R10, R11, R30, !P4 ;  /* 0x0000001e0b0a7207 */ /* 0x000fe40006000000 */
[----:B------:R-:W-:-:S07]  /*8120*/  SEL R30, R30, R11, !P4 ;  /* 0x0000000b1e1e7207 */ /* 0x000fce0006000000 */
.L_x_169:
[----:B------:R-:W-:Y:S01]  /*8130*/  LOP3.LUT P1, RZ, R7, 0xff, RZ, 0xc0, !PT ;  /* 0x000000ff07ff7812 */ /* 0x000fe2000782c0ff */
[----:B------:R-:W-:-:S12]  /*8140*/  IMAD.MOV.U32 R7, RZ, RZ, R30 ;  /* 0x000000ffff077224 */ /* 0x000fd800078e001e */
[----:B------:R-:W-:Y:S05]  /*8150*/  @P1 BRA `(.L_x_172) ;  /* 0xffffff9000981947 */ /* 0x000fea000383ffff */
[----:B------:R-:W-:Y:S05]  /*8160*/  EXIT ;  /* 0x000000000000794d */ /* 0x000fea0003800000 */
.L_x_8:
[----:B0-----:R-:W-:Y:S01]  /*8170*/  ULDC.64 UR4, c[0x0][0x650] ;  /* 0x0001940000047ab9 */ /* 0x001fe20000000a00 */
        /* <DEDUP_REMOVED lines=25> */
.L_x_174:
[----:B------:R-:W0:Y:S01]  /*8310*/  LDC.64 R28, c[0x0][0x640] ;  /* 0x00019000ff1c7b82 */ /* 0x000e220000000a00 */
[-CC-:B------:R-:W-:Y:S01]  /*8320*/  SHF.R.U64 R21, R16, R10.reuse, R17.reuse ;  /* 0x0000000a10157219 */ /* 0x180fe20000001211 */
[----:B------:R-:W-:Y:S01]  /*8330*/  IMAD.MOV.U32 R27, RZ, RZ, 0x1 ;  /* 0x00000001ff1b7424 */ /* 0x000fe200078e00ff */
[----:B------:R-:W-:Y:S02]  /*8340*/  SHF.R.U32.HI R5, RZ, R10, R17 ;  /* 0x0000000aff057219 */ /* 0x000fe40000011611 */
[----:B------:R-:W-:-:S03]  /*8350*/  IADD3 R7, P0, RZ, -R21, RZ ;  /* 0x80000015ff077210 */ /* 0x000fc60007f1e0ff */
[----:B------:R-:W1:Y:S02]  /*8360*/  LDC R14, c[0x0][0x618] ;  /* 0x00018600ff0e7b82 */ /* 0x000e640000000800 */
[----:B------:R-:W-:Y:S02]  /*8370*/  IMAD.X R5, RZ, RZ, ~R5, P0 ;  /* 0x000000ffff057224 */ /* 0x000fe400000e0e05 */
[----:B------:R-:W-:-:S04]  /*8380*/  IMAD.WIDE.U32 R12, R7, R24, R2 ;  /* 0x00000018070c7225 */ /* 0x000fc800078e0002 */
[----:B------:R-:W2:Y:S01]  /*8390*/  LDC R16, c[0x0][0x608] ;  /* 0x00018200ff107b82 */ /* 0x000ea20000000800 */
[----:B------:R-:W-:-:S04]  /*83a0*/  IMAD R10, R5, R24, RZ ;  /* 0x00000018050a7224 */ /* 0x000fc800078e02ff */
[----:B------:R-:W-:Y:S02]  /*83b0*/  IMAD R5, R7, R25, R10 ;  /* 0x0000001907057224 */ /* 0x000fe400078e020a */
[----:B------:R-:W-:Y:S01]  /*83c0*/  IMAD.MOV.U32 R7, RZ, RZ, -0x1 ;  /* 0xffffffffff077424 */ /* 0x000fe200078e00ff */
[----:B------:R-:W3:Y:S01]  /*83d0*/  LDC R26, c[0x0][0x658] ;  /* 0x00019600ff1a7b82 */ /* 0x000ee20000000800 */
[----:B------:R-:W-:Y:S01]  /*83e0*/  IMAD.IADD R5, R13, 0x1, R5 ;  /* 0x000000010d057824 */ /* 0x000fe200078e0205 */
[----:B0-----:R-:W-:-:S04]  /*83f0*/  ISETP.NE.U32.AND P0, PT, R28, RZ, PT ;  /* 0x000000ff1c00720c */ /* 0x001fc80003f05070 */
        /* <DEDUP_REMOVED lines=8> */
[-CC-:B---3--:R-:W-:Y:S02]  /*8480*/  SHF.R.U64 R24, R22, R26.reuse, R5.reuse ;  /* 0x0000001a16187219 */ /* 0x188fe40000001205 */
[-C--:B------:R-:W-:Y:S02]  /*8490*/  SHF.L.U32 R7, R7, R26.reuse, RZ ;  /* 0x0000001a07077219 */ /* 0x080fe400000006ff */
[----:B------:R-:W-:Y:S01]  /*84a0*/  SHF.R.U32.HI R13, RZ, R26, R5 ;  /* 0x0000001aff0d7219 */ /* 0x000fe20000011605 */
[----:B------:R-:W-:Y:S01]  /*84b0*/  IMAD.MOV.U32 R12, RZ, RZ, R24 ;  /* 0x000000ffff0c7224 */ /* 0x000fe200078e0018 */
[----:B------:R-:W-:Y:S01]  /*84c0*/  LOP3.LUT R31, RZ, R7, RZ, 0x33, !PT ;  /* 0x00000007ff1f7212 */ /* 0x000fe200078e33ff */
[----:B------:R-:W3:Y:S01]  /*84d0*/  LDC R30, c[0x0][0x610] ;  /* 0x00018400ff1e7b82 */ /* 0x000ee20000000800 */
[----:B------:R-:W-:Y:S05]  /*84e0*/  @!P0 BRA `(.L_x_175) ;  /* 0x0000000000288947 */ /* 0x000fea0003800000 */
        /* <DEDUP_REMOVED lines=10> */
.L_x_175:
[----:B-1----:R-:W-:Y:S01]  /*8590*/  SHF.R.U64 R10, R12, R10, R13 ;  /* 0x0000000a0c0a7219 */ /* 0x002fe2000000120d */
[----:B0-----:R-:W-:Y:S01]  /*85a0*/  VIADD R9, R23, 0xffffffff ;  /* 0xffffffff17097836 */ /* 0x001fe20000000000 */
[----:B------:R-:W-:Y:S01]  /*85b0*/  SHF.L.U32 R27, R27, R26, RZ ;  /* 0x0000001a1b1b7219 */ /* 0x000fe200000006ff */
[----:B------:R-:W-:Y:S01]  /*85c0*/  @P4 IMAD R11, R19, R20, R8 ;  /* 0x00000014130b4224 */ /* 0x000fe200078e0208 */
[----:B------:R-:W-:Y:S01]  /*85d0*/  LOP3.LUT R5, R22, R31, RZ, 0xc0, !PT ;  /* 0x0000001f16057212 */ /* 0x000fe200078ec0ff */
[----:B------:R-:W-:Y:S01]  /*85e0*/  IMAD.MOV R7, RZ, RZ, -R10 ;  /* 0x000000ffff077224 */ /* 0x000fe200078e0a0a */
[----:B------:R-:W-:Y:S01]  /*85f0*/  LOP3.LUT R14, R18, R9, RZ, 0xc0, !PT ;  /* 0x00000009120e7212 */ /* 0x000fe200078ec0ff */
[----:B------:R-:W-:Y:S02]  /*8600*/  IMAD.MOV.U32 R17, RZ, RZ, R21 ;  /* 0x000000ffff117224 */ /* 0x000fe400078e0015 */
[----:B------:R-:W-:Y:S02]  /*8610*/  IMAD R10, R27, R10, R5 ;  /* 0x0000000a1b0a7224 */ /* 0x000fe400078e0205 */
[----:B--2---:R-:W-:-:S02]  /*8620*/  IMAD R5, R7, R25, R24 ;  /* 0x0000001907057224 */ /* 0x004fc400078e0218 */
[----:B------:R-:W-:Y:S02]  /*8630*/  IMAD.MOV.U32 R7, RZ, RZ, 0x1 ;  /* 0x00000001ff077424 */ /* 0x000fe400078e00ff */
[----:B---3--:R-:W-:Y:S02]  /*8640*/  IMAD R11, R10, R30, R11 ;  /* 0x0000001e0a0b7224 */ /* 0x008fe400078e020b */
[----:B------:R-:W-:Y:S01]  /*8650*/  IMAD R14, R5, R23, R14 ;  /* 0x00000017050e7224 */ /* 0x000fe200078e020e */
[----:B------:R-:W-:-:S04]  /*8660*/  PRMT R5, R7, 0x7610, R5 ;  /* 0x0000761007057816 */ /* 0x000fc80000000005 */
[----:B------:R-:W-:Y:S02]  /*8670*/  SEL R7, R14, R11, !P4 ;  /* 0x0000000b0e077207 */ /* 0x000fe40006000000 */
[----:B------:R-:W-:-:S07]  /*8680*/  SEL R14, R11, R14, !P4 ;  /* 0x0000000e0b0e7207 */ /* 0x000fce0006000000 */
.L_x_173:
[----:B------:R-:W-:-:S08]  /*8690*/  NOP ;  /* 0x0000000000007918 */ /* 0x000fd00000000000 */
[----:B------:R-:W0:-:S00]  /*86a0*/  USETMAXREG.DEALLOC.CTAPOOL 0x28 ;  /* 0x00000028000079c8 */ /* 0x000e0000080e0500 */
[----:B0-----:R-:W-:-:S13]  /*86b0*/  ISETP.NE.AND P0, PT, R6, RZ, PT ;  /* 0x000000ff0600720c */ /* 0x001fda0003f05270 */
[----:B------:R-:W-:Y:S05]  /*86c0*/  @P0 EXIT ;  /* 0x000000000000094d */ /* 0x000fea0003800000 */
[----:B------:R-:W-:Y:S01]  /*86d0*/  LOP3.LUT P0, RZ, R5, 0xff, RZ, 0xc0, !PT ;  /* 0x000000ff05ff7812 */ /* 0x000fe2000780c0ff */
[----:B------:R-:W-:Y:S02]  /*86e0*/  IMAD.MOV.U32 R5, RZ, RZ, 0x1 ;  /* 0x00000001ff057424 */ /* 0x000fe400078e00ff */
[----:B------:R-:W-:-:S10]  /*86f0*/  IMAD.MOV.U32 R13, RZ, RZ, RZ ;  /* 0x000000ffff0d7224 */ /* 0x000fd400078e00ff */
[----:B------:R-:W-:Y:S05]  /*8700*/  @!P0 BRA `(.L_x_176) ;  /* 0x0000000c00348947 */ /* 0x000fea0003800000 */
[----:B------:R-:W0:Y:S01]  /*8710*/  LDC R5, c[0x0][0x28c] ;  /* 0x0000a300ff057b82 */ /* 0x000e220000000800 */
[----:B------:R-:W-:Y:S01]  /*8720*/  ULDC UR5, c[0x0][0x658] ;  /* 0x0001960000057ab9 */ /* 0x000fe20000000800 */
[----:B------:R-:W-:Y:S01]  /*8730*/  UMOV UR7, 0xffffffff ;  /* 0xffffffff00077882 */ /* 0x000fe20000000000 */
[----:B------:R-:W-:Y:S01]  /*8740*/  ULDC UR6, c[0x0][0xc] ;  /* 0x0000030000067ab9 */ /* 0x000fe20000000800 */
[----:B------:R-:W-:Y:S01]  /*8750*/  USHF.L.U32 UR8, UR7, UR5, URZ ;  /* 0x0000000507087299 */ /* 0x000fe2000800063f */
[----:B------:R-:W-:Y:S01]  /*8760*/  BSSY B0, `(.L_x_176) ;  /* 0x00000c7000007945 */ /* 0x000fe20003800000 */
[----:B------:R-:W-:Y:S01]  /*8770*/  UMOV UR9, 0x1 ;  /* 0x0000000100097882 */ /* 0x000fe20000000000 */
[----:B------:R-:W-:Y:S01]  /*8780*/  ULDC UR7, c[0x0][0x10] ;  /* 0x0000040000077ab9 */ /* 0x000fe20000000800 */
[----:B------:R-:W1:Y:S01]  /*8790*/  S2UR UR10, SR_CgaCtaId ;  /* 0x00000000000a79c3 */ /* 0x000e620000008800 */
[----:B------:R-:W-:Y:S01]  /*87a0*/  UIMAD.WIDE.U32 UR6, UR6, UR7, URZ ;  /* 0x00000007060672a5 */ /* 0x000fe2000f8e003f */
[----:B------:R-:W-:Y:S01]  /*87b0*/  IMAD.MOV.U32 R16, RZ, RZ, 0x1 ;  /* 0x00000001ff107424 */ /* 0x000fe200078e00ff */
[----:B------:R-:W-:Y:S01]  /*87c0*/  USHF.L.U32 UR18, UR9, UR5, URZ ;  /* 0x0000000509127299 */ /* 0x000fe2000800063f */
[----:B------:R-:W-:Y:S01]  /*87d0*/  LOP3.LUT R15, R4, 0x2, RZ, 0xfc, !PT ;  /* 0x00000002040f7812 */ /* 0x000fe200078efcff */
[----:B------:R-:W-:Y:S01]  /*87e0*/  IMAD.MOV.U32 R13, RZ, RZ, RZ ;  /* 0x000000ffff0d7224 */ /* 0x000fe200078e00ff */
[----:B------:R-:W-:Y:S01]  /*87f0*/  ULDC UR5, c[0x0][0x14] ;  /* 0x0000050000057ab9 */ /* 0x000fe20000000800 */
[----:B------:R-:W-:Y:S01]  /*8800*/  ULDC UR4, c[0x0][0x600] ;  /* 0x0001800000047ab9 */ /* 0x000fe20000000800 */
[----:B------:R-:W-:-:S02]  /*8810*/  UIMAD.WIDE.U32 UR22, UR6, UR5, URZ ;  /* 0x00000005061672a5 */ /* 0x000fc4000f8e003f */
[----:B------:R-:W-:Y:S02]  /*8820*/  UIMAD UR13, UR7, UR5, URZ ;  /* 0x00000005070d72a4 */ /* 0x000fe4000f8e023f */
[----:B------:R-:W-:Y:S02]  /*8830*/  UIADD3 UR4, UR4, -0x1, URZ ;  /* 0xffffffff04047890 */ /* 0x000fe4000fffe03f */
[----:B------:R-:W-:Y:S01]  /*8840*/  ULOP3.LUT UR17, URZ, UR8, URZ, 0x33, !UPT ;  /* 0x000000083f117292 */ /* 0x000fe2000f8e333f */
[----:B0-----:R-:W-:Y:S01]  /*8850*/  VIADD R5, R5, 0x1f ;  /* 0x0000001f05057836 */ /* 0x001fe20000000000 */
[----:B------:R-:W-:Y:S01]  /*8860*/  UIADD3 UR13, UR23, UR13, URZ ;  /* 0x0000000d170d7290 */ /* 0x000fe2000fffe03f */
[----:B------:R-:W-:-:S03]  /*8870*/  ULDC.64 UR24, c[0x0][0x198] ;  /* 0x0000660000187ab9 */ /* 0x000fc60000000a00 */
[----:B------:R-:W-:Y:S01]  /*8880*/  SHF.R.S32.HI R6, RZ, 0x1f, R5 ;  /* 0x0000001fff067819 */ /* 0x000fe20000011405 */
[----:B-1----:R-:W-:-:S03]  /*8890*/  IMAD.U32 R11, RZ, RZ, UR10 ;  /* 0x0000000aff0b7e24 */ /* 0x002fc6000f8e00ff */
[----:B------:R-:W-:Y:S01]  /*88a0*/  LEA.HI R6, R6, R5, RZ, 0x5 ;  /* 0x0000000506067211 */ /* 0x000fe200078f28ff */
[----:B------:R-:W-:-:S03]  /*88b0*/  IMAD.MOV.U32 R5, RZ, RZ, 0x1 ;  /* 0x00000001ff057424 */ /* 0x000fc600078e00ff */
[----:B------:R-:W-:-:S05]  /*88c0*/  SHF.R.S32.HI R10, RZ, 0x5, R6 ;  /* 0x00000005ff0a7819 */ /* 0x000fca0000011406 */
[----:B------:R-:W-:-:S07]  /*88d0*/  VIADD R12, R10, 0x1 ;  /* 0x000000010a0c7836 */ /* 0x000fce0000000000 */
.L_x_187:
[----:B------:R-:W-:-:S03]  /*88e0*/  UMOV UR5, 0xffffffff ;  /* 0xffffffff00057882 */ /* 0x000fc60000000000 */
[----:B------:R-:W-:Y:S05]  /*88f0*/  BRA.DIV UR5, `(.L_x_177) ;  /* 0x0000001a05307947 */ /* 0x000fea000b800000 */
[----:B------:R-:W-:-:S13]  /*8900*/  ELECT P0, URZ, PT ;  /* 0x00000000003f782f */ /* 0x000fda0003800000 */
.L_x_216:
[----:B------:R-:W0:Y:S01]  /*8910*/  LDC R6, c[0x0][0x28c] ;  /* 0x0000a300ff067b82 */ /* 0x000e220000000800 */
[----:B------:R-:W-:Y:S01]  /*8920*/  BSSY B1, `(.L_x_178) ;  /* 0x000003a000017945 */ /* 0x000fe20003800000 */
[----:B0-----:R-:W-:-:S13]  /*8930*/  ISETP.LT.OR P0, PT, R6, 0x1, !P0 ;  /* 0x000000010600780c */ /* 0x001fda0004701670 */
[----:B------:R-:W-:Y:S05]  /*8940*/  @P0 BRA `(.L_x_179) ;  /* 0x0000000000dc0947 */ /* 0x000fea0003800000 */
[----:B------:R-:W-:Y:S02]  /*8950*/  IMAD R14, R14, 0x8, R11 ;  /* 0x000000080e0e7824 */ /* 0x000fe400078e020b */
[----:B------:R-:W-:Y:S02]  /*8960*/  IMAD.SHL.U32 R18, R7, 0x40, RZ ;  /* 0x0000004007127824 */ /* 0x000fe400078e00ff */
[----:B------:R-:W-:Y:S02]  /*8970*/  IMAD.MOV.U32 R22, RZ, RZ, RZ ;  /* 0x000000ffff167224 */ /* 0x000fe400078e00ff */
[----:B------:R-:W-:Y:S02]  /*8980*/  IMAD.MOV.U32 R6, RZ, RZ, R12 ;  /* 0x000000ffff067224 */ /* 0x000fe400078e000c */
[----:B------:R-:W-:Y:S02]  /*8990*/  IMAD.MOV.U32 R7, RZ, RZ, R5 ;  /* 0x000000ffff077224 */ /* 0x000fe400078e0005 */
[----:B------:R-:W-:-:S02]  /*89a0*/  IMAD.MOV.U32 R8, RZ, RZ, R13 ;  /* 0x000000ffff087224 */ /* 0x000fc400078e000d */
[----:B------:R-:W-:-:S07]  /*89b0*/  IMAD.SHL.U32 R19, R14, 0x20, RZ ;  /* 0x000000200e137824 */ /* 0x000fce00078e00ff */
.L_x_182:
[----:B------:R-:W0:Y:S01]  /*89c0*/  S2UR UR5, SR_CgaCtaId ;  /* 0x00000000000579c3 */ /* 0x000e220000008800 */
[----:B------:R-:W-:Y:S02]  /*89d0*/  MOV R14, 0x400 ;  /* 0x00000400000e7802 */ /* 0x000fe40000000f00 */
[----:B------:R-:W-:Y:S02]  /*89e0*/  SHF.L.U32 R9, R7, 0x1f, RZ ;  /* 0x0000001f07097819 */ /* 0x000fe400000006ff */
[----:B------:R-:W-:Y:S01]  /*89f0*/  LOP3.LUT P1, RZ, R0, 0x7f, RZ, 0xc0, !PT ;  /* 0x0000007f00ff7812 */ /* 0x000fe2000782c0ff */
[----:B0-----:R-:W-:-:S05]  /*8a00*/  IMAD.U32 R11, RZ, RZ, UR5 ;  /* 0x00000005ff0b7e24 */ /* 0x001fca000f8e00ff */
[----:B------:R-:W-:-:S07]  /*8a10*/  LEA R21, R11, R14, 0x18 ;  /* 0x0000000e0b157211 */ /* 0x000fce00078ec0ff */
[----:B------:R-:W0:Y:S01]  /*8a20*/  @!P1 LDC R14, c[0x0][0x500] ;  /* 0x00014000ff0e9b82 */ /* 0x000e220000000800 */
[----:B------:R-:W-:-:S04]  /*8a30*/  IMAD R20, R8, 0x8, R21 ;  /* 0x0000000808147824 */ /* 0x000fc800078e0215 */
[----:B------:R-:W1:Y:S02]  /*8a40*/  SYNCS.PHASECHK.TRANS64.TRYWAIT P0, [R20+URZ+0xb0], R9 ;  /* 0x0000b009140075a7 */ /* 0x000e64000800017f */
[----:B-1----:R-:W-:Y:S05]  /*8a50*/  @!P0 BRA `(.L_x_180) ;  /* 0x0000001400f88947 */ /* 0x002fea0003800000 */
.L_x_217:
[----:B-1----:R-:W-:Y:S01]  /*8a60*/  PRMT R9, R15, 0x9910, RZ ;  /* 0x000099100f097816 */ /* 0x002fe200000000ff */
[----:B0-----:R0:W-:Y:S03]  /*8a70*/  @!P1 SYNCS.ARRIVE.TRANS64 RZ, [R20+URZ], R14 ;  /* 0x0000000e14ff99a7 */ /* 0x0011e6000800003f */
[----:B------:R-:W-:-:S13]  /*8a80*/  ISETP.NE.AND P0, PT, R9, 0x2, PT ;  /* 0x000000020900780c */ /* 0x000fda0003f05270 */
[----:B0-----:R-:W-:Y:S05]  /*8a90*/  @P0 BRA `(.L_x_181) ;  /* 0x0000000000040947 */ /* 0x001fea0003800000 */
[----:B------:R-:W-:Y:S01]  /*8aa0*/  BPT.TRAP 0x1 ;  /* 0x000000040000795c */ /* 0x000fe20000300000 */
.L_x_181:
[----:B------:R-:W-:Y:S01]  /*8ab0*/  IMAD R9, R8, 0x8, R11 ;  /* 0x0000000808097824 */ /* 0x000fe200078e020b */
[----:B------:R-:W-:Y:S01]  /*8ac0*/  R2UR UR9, R20 ;  /* 0x00000000140972ca */ /* 0x000fe200000e0000 */
[----:B------:R-:W-:Y:S01]  /*8ad0*/  VIADD R6, R6, 0xffffffff ;  /* 0xffffffff06067836 */ /* 0x000fe20000000000 */
[----:B------:R-:W-:Y:S01]  /*8ae0*/  UIADD3 UR6, UP0, UR24, 0xf0, URZ ;  /* 0x000000f018067890 */ /* 0x000fe2000ff1e03f */
[--C-:B------:R-:W-:Y:S01]  /*8af0*/  IMAD.U32 R9, R9, 0x400, R21.reuse ;  /* 0x0000040009097824 */ /* 0x100fe200078e0015 */
[----:B------:R-:W-:Y:S01]  /*8b00*/  R2UR UR11, R19 ;  /* 0x00000000130b72ca */ /* 0x000fe200000e0000 */
[----:B------:R-:W-:Y:S01]  /*8b10*/  IMAD R21, R8, 0x800, R21 ;  /* 0x0000080008157824 */ /* 0x000fe200078e0215 */
[----:B------:R-:W-:Y:S01]  /*8b20*/  R2UR UR10, R22 ;  /* 0x00000000160a72ca */ /* 0x000fe200000e0000 */
[----:B------:R-:W-:Y:S01]  /*8b30*/  UIADD3 UR26, UP1, UR24, 0x1f0, URZ ;  /* 0x000001f0181a7890 */ /* 0x000fe2000ff3e03f */
[----:B------:R-:W-:Y:S01]  /*8b40*/  R2UR UR5, R9 ;  /* 0x00000000090572ca */ /* 0x000fe200000e0000 */
[----:B------:R-:W-:Y:S01]  /*8b50*/  UIADD3.X UR7, URZ, UR25, URZ, UP0, !UPT ;  /* 0x000000193f077290 */ /* 0x000fe200087fe43f */
[----:B------:R-:W-:Y:S01]  /*8b60*/  R2UR UR8, R21 ;  /* 0x00000000150872ca */ /* 0x000fe200000e0000 */
[----:B------:R-:W-:Y:S01]  /*8b70*/  VIADD R8, R8, 0x1 ;  /* 0x0000000108087836 */ /* 0x000fe20000000000 */
[----:B------:R-:W-:Y:S01]  /*8b80*/  R2UR UR12, R17 ;  /* 0x00000000110c72ca */ /* 0x000fe200000e0000 */
[----:B------:R-:W-:Y:S01]  /*8b90*/  UIADD3.X UR27, URZ, UR25, URZ, UP1, !UPT ;  /* 0x000000193f1b7290 */ /* 0x000fe20008ffe43f */
[----:B------:R-:W-:Y:S01]  /*8ba0*/  R2UR UR19, R18 ;  /* 0x00000000121372ca */ /* 0x000fe200000e0000 */
[----:B------:R-:W-:Y:S01]  /*8bb0*/  UMOV UR20, 0xff0000 ;  /* 0x00ff000000147882 */ /* 0x000fe20000000000 */
[----:B------:R-:W-:Y:S01]  /*8bc0*/  ISETP.GT.AND P1, PT, R6, 0x1, PT ;  /* 0x000000010600780c */ /* 0x000fe20003f24270 */
[----:B------:R-:W-:Y:S01]  /*8bd0*/  UMOV UR14, 0x0 ;  /* 0x00000000000e7882 */ /* 0x000fe20000000000 */
[----:B------:R-:W-:Y:S01]  /*8be0*/  UMOV UR15, 0x10000000 ;  /* 0x10000000000f7882 */ /* 0x000fe20000000000 */
[----:B------:R-:W-:Y:S01]  /*8bf0*/  ISETP.NE.AND P0, PT, R8, 0x16, PT ;  /* 0x000000160800780c */ /* 0x000fe20003f05270 */
[----:B------:R-:W-:Y:S01]  /*8c00*/  VIADD R22, R22, 0x20 ;  /* 0x0000002016167836 */ /* 0x000fe20000000000 */
[----:B------:R-:W-:-:S02]  /*8c10*/  UIADD3 UR5, UR5, 0x280, URZ ;  /* 0x0000028005057890 */ /* 0x000fc4000fffe03f */
[----:B------:R-:W-:Y:S01]  /*8c20*/  UIADD3 UR16, UR8, 0x2c280, URZ ;  /* 0x0002c28008107890 */ /* 0x000fe2000fffe03f */
[----:B------:R-:W-:Y:S02]  /*8c30*/  SEL R14, RZ, 0x1, P0 ;  /* 0x00000001ff0e7807 */ /* 0x000fe40000000000 */
[----:B------:R-:W-:Y:S02]  /*8c40*/  SEL R8, R8, RZ, P0 ;  /* 0x000000ff08087207 */ /* 0x000fe40000000000 */
[----:B------:R-:W-:Y:S01]  /*8c50*/  UMOV UR8, UR5 ;  /* 0x0000000500087c82 */ /* 0x000fe20008000000 */
[----:B------:R-:W-:Y:S01]  /*8c60*/  LOP3.LUT R7, R7, R14, RZ, 0x3c, !PT ;  /* 0x0000000e07077212 */ /* 0x000fe200078e3cff */
[----:B------:R0:W-:Y:S02]  /*8c70*/  UTMALDG.3D.MULTICAST [UR8], [UR6], UR20, desc[UR14] ;  /* 0x00000e08060073b4 */ /* 0x0001e40008011814 */
[----:B0-----:R-:W-:Y:S01]  /*8c80*/  UMOV UR8, UR16 ;  /* 0x0000001000087c82 */ /* 0x001fe20008000000 */
[----:B------:R-:W-:-:S02]  /*8c90*/  UMOV UR11, UR19 ;  /* 0x00000013000b7c82 */ /* 0x000fc40008000000 */
[----:B------:R0:W-:Y:S02]  /*8ca0*/  UTMALDG.3D [UR8], [UR26], desc[UR14] ;  /* 0x00000e081a0075b4 */ /* 0x0001e40008011000 */
[----:B0-----:R-:W-:Y:S05]  /*8cb0*/  @P1 BRA `(.L_x_182) ;  /* 0xfffffffc00401947 */ /* 0x001fea000383ffff */
.L_x_179:
[----:B------:R-:W-:Y:S05]  /*8cc0*/  BSYNC B1 ;  /* 0x0000000000017941 */ /* 0x000fea0003800000 */
.L_x_178:
[----:B------:R-:W-:Y:S01]  /*8cd0*/  LOP3.LUT P1, RZ, R16, 0xff, RZ, 0xc0, !PT ;  /* 0x000000ff10ff7812 */ /* 0x000fe2000782c0ff */
[C---:B------:R-:W-:Y:S01]  /*8ce0*/  IMAD.IADD R13, R10.reuse, 0x1, R13 ;  /* 0x000000010a0d7824 */ /* 0x040fe200078e020d */
[----:B------:R-:W-:Y:S01]  /*8cf0*/  ULDC.64 UR6, c[0x0][0x650] ;  /* 0x0001940000067ab9 */ /* 0x000fe20000000a00 */
[C---:B------:R-:W-:Y:S01]  /*8d00*/  ISETP.GE.U32.AND P2, PT, R10.reuse, 0x16, PT ;  /* 0x000000160a00780c */ /* 0x040fe20003f46070 */
[----:B------:R-:W-:Y:S01]  /*8d10*/  BSSY B1, `(.L_x_183) ;  /* 0x0000069000017945 */ /* 0x000fe20003800000 */
[----:B------:R-:W-:Y:S01]  /*8d20*/  IMAD.MOV.U32 R14, RZ, RZ, -0x1 ;  /* 0xffffffffff0e7424 */ /* 0x000fe200078e00ff */
[----:B------:R-:W-:Y:S01]  /*8d30*/  ISETP.GT.U32.AND P0, PT, R13, 0x15, PT ;  /* 0x000000150d00780c */ /* 0x000fe20003f04070 */
[----:B------:R-:W-:Y:S01]  /*8d40*/  IMAD.MOV.U32 R17, RZ, RZ, -0x1 ;  /* 0xffffffffff117424 */ /* 0x000fe200078e00ff */
[----:B------:R-:W-:Y:S02]  /*8d50*/  PRMT R16, RZ, 0x7610, R16 ;  /* 0x00007610ff107816 */ /* 0x000fe40000000010 */
[----:B------:R-:W-:-:S03]  /*8d60*/  ISETP.LT.U32.AND P0, PT, R10, 0x16, P0 ;  /* 0x000000160a00780c */ /* 0x000fc60000701070 */
[----:B------:R-:W0:Y:S01]  /*8d70*/  @P1 S2R R11, SR_CgaCtaId ;  /* 0x00000000000b1919 */ /* 0x000e220000008800 */
[----:B------:R-:W-:-:S04]  /*8d80*/  @P1 MOV R6, 0x400 ;  /* 0x0000040000061802 */ /* 0x000fc80000000f00 */
[----:B0-----:R-:W-:Y:S01]  /*8d90*/  @P1 LEA R8, R11, R6, 0x18 ;  /* 0x000000060b081211 */ /* 0x001fe200078ec0ff */
[----:B------:R-:W-:Y:S01]  /*8da0*/  IMAD.WIDE.U32 R6, R13, -0x45d1745d, RZ ;  /* 0xba2e8ba30d067825 */ /* 0x000fe200078e00ff */
[----:B------:R-:W-:Y:S02]  /*8db0*/  SEL R6, RZ, 0x1, !P0 ;  /* 0x00000001ff067807 */ /* 0x000fe40004000000 */
[----:B------:R0:W-:Y:S01]  /*8dc0*/  @P1 SYNCS.ARRIVE.TRANS64.A1T0 RZ, [R8+URZ+0x178], RZ ;  /* 0x000178ff08ff19a7 */ /* 0x0001e2000810003f */
[----:B------:R-:W-:Y:S02]  /*8dd0*/  IADD3 R2, P1, R2, UR22, RZ ;  /* 0x0000001602027c10 */ /* 0x000fe4000ff3e0ff */
[----:B------:R-:W-:Y:S02]  /*8de0*/  LOP3.LUT R5, R5, R6, RZ, 0x3c, !PT ;  /* 0x0000000605057212 */ /* 0x000fe400078e3cff */
[----:B------:R-:W-:Y:S02]  /*8df0*/  IADD3.X R3, R3, UR13, RZ, P1, !PT ;  /* 0x0000000d03037c10 */ /* 0x000fe40008ffe4ff */
[----:B------:R-:W-:-:S02]  /*8e00*/  ISETP.GE.U32.AND P0, PT, R2, UR6, PT ;  /* 0x0000000602007c0c */ /* 0x000fc4000bf06070 */
[----:B0-----:R-:W-:Y:S01]  /*8e10*/  SHF.R.U32.HI R8, RZ, 0x4, R7 ;  /* 0x00000004ff087819 */ /* 0x001fe20000011607 */
[----:B------:R-:W-:Y:S01]  /*8e20*/  IMAD.MOV.U32 R7, RZ, RZ, -0x1 ;  /* 0xffffffffff077424 */ /* 0x000fe200078e00ff */
[----:B------:R-:W-:Y:S02]  /*8e30*/  ISETP.GE.U32.AND.EX P0, PT, R3, UR7, PT, P0 ;  /* 0x0000000703007c0c */ /* 0x000fe4000bf06100 */
[----:B------:R-:W-:Y:S01]  /*8e40*/  @P2 LOP3.LUT R5, R5, 0x1, R8, 0x78, !PT ;  /* 0x0000000105052812 */ /* 0x000fe200078e7808 */
[----:B------:R-:W-:Y:S01]  /*8e50*/  IMAD R13, R8, -0x16, R13 ;  /* 0xffffffea080d7824 */ /* 0x000fe200078e020d */
[----:B------:R-:W-:-:S09]  /*8e60*/  PRMT R6, RZ, 0x7610, R6 ;  /* 0x00007610ff067816 */ /* 0x000fd20000000006 */
[----:B------:R-:W-:Y:S05]  /*8e70*/  @P0 BRA `(.L_x_184) ;  /* 0x0000000400480947 */ /* 0x000fea0003800000 */
[----:B------:R-:W0:Y:S01]  /*8e80*/  S2R R18, SR_CTAID.X ;  /* 0x0000000000127919 */ /* 0x000e220000002500 */
[----:B------:R-:W-:Y:S01]  /*8e90*/  ULDC.64 UR6, c[0x0][0x628] ;  /* 0x00018a0000067ab9 */ /* 0x000fe20000000a00 */
[----:B------:R-:W1:Y:S01]  /*8ea0*/  LDC R19, c[0x0][0x144] ;  /* 0x00005100ff137b82 */ /* 0x000e620000000800 */
[----:B------:R-:W-:Y:S01]  /*8eb0*/  ISETP.NE.U32.AND P0, PT, RZ, UR6, PT ;  /* 0x00000006ff007c0c */ /* 0x000fe2000bf05070 */
[----:B------:R-:W2:Y:S01]  /*8ec0*/  S2R R14, SR_CTAID.Y ;  /* 0x00000000000e7919 */ /* 0x000ea20000002600 */
[----:B------:R-:W-:Y:S01]  /*8ed0*/  ULDC UR8, c[0x0][0x630] ;  /* 0x00018c0000087ab9 */ /* 0x000fe20000000800 */
[----:B------:R-:W-:Y:S01]  /*8ee0*/  ULDC UR9, c[0x0][0x150] ;  /* 0x0000540000097ab9 */ /* 0x000fe20000000800 */
[----:B------:R-:W-:Y:S01]  /*8ef0*/  ISETP.NE.AND.EX P0, PT, RZ, UR7, PT, P0 ;  /* 0x00000007ff007c0c */ /* 0x000fe2000bf05300 */
[----:B------:R-:W-:Y:S02]  /*8f00*/  IMAD.MOV.U32 R6, RZ, RZ, R2 ;  /* 0x000000ffff067224 */ /* 0x000fe400078e0002 */
[----:B------:R-:W-:Y:S01]  /*8f10*/  IMAD.MOV.U32 R7, RZ, RZ, R3 ;  /* 0x000000ffff077224 */ /* 0x000fe200078e0003 */
[----:B0-----:R-:W-:-:S09]  /*8f20*/  I2FP.F32.U32 R20, R18 ;  /* 0x0000001200147245 */ /* 0x001fd20000201000 */
[----:B------:R-:W-:Y:S05]  /*8f30*/  @!P0 BRA `(.L_x_185) ;  /* 0x0000000000288947 */ /* 0x000fea0003800000 */
[----:B------:R-:W-:Y:S02]  /*8f40*/  ULDC UR5, c[0x0][0x634] ;  /* 0x00018d0000057ab9 */ /* 0x000fe40000000800 */
[----:B------:R-:W-:-:S05]  /*8f50*/  IADD3 R7, P0, R2, UR5, RZ ;  /* 0x0000000502077c10 */ /* 0x000fca000ff1e0ff */
[----:B------:R-:W-:-:S04]  /*8f60*/  IMAD.X R17, RZ, RZ, R3, P0 ;  /* 0x000000ffff117224 */ /* 0x000fc800000e0603 */
[----:B------:R-:W-:-:S04]  /*8f70*/  IMAD.WIDE.U32 R8, R17, UR6, RZ ;  /* 0x0000000611087c25 */ /* 0x000fc8000f8e00ff */
[----:B------:R-:W-:-:S04]  /*8f80*/  IMAD.WIDE.U32 R8, P0, R7, UR7, R8 ;  /* 0x0000000707087c25 */ /* 0x000fc8000f800008 */
[----:B------:R-:W-:-:S04]  /*8f90*/  IMAD.WIDE.U32 R6, R7, UR6, RZ ;  /* 0x0000000607067c25 */ /* 0x000fc8000f8e00ff */
[----:B------:R-:W-:Y:S01]  /*8fa0*/  IMAD.MOV.U32 R6, RZ, RZ, R9 ;  /* 0x000000ffff067224 */ /* 0x000fe200078e0009 */
[----:B------:R-:W-:Y:S01]  /*8fb0*/  IADD3 RZ, P1, R7, R8, RZ ;  /* 0x0000000807ff7210 */ /* 0x000fe20007f3e0ff */
[----:B------:R-:W-:-:S04]  /*8fc0*/  IMAD.X R7, RZ, RZ, RZ, P0 ;  /* 0x000000ffff077224 */ /* 0x000fc800000e06ff */
[----:B------:R-:W-:-:S08]  /*8fd0*/  IMAD.WIDE.U32.X R6, R17, UR7, R6, P1 ;  /* 0x0000000711067c25 */ /* 0x000fd000088e0406 */
.L_x_185:
[----:B------:R-:W-:Y:S01]  /*8fe0*/  FMUL R20, R20, UR9 ;  /* 0x0000000914147c20 */ /* 0x000fe20008400000 */
[--C-:B------:R-:W-:Y:S01]  /*8ff0*/  SHF.R.U64 R17, R6, UR8, R7.reuse ;  /* 0x0000000806117c19 */ /* 0x100fe20008001207 */
[----:B------:R-:W-:Y:S01]  /*9000*/  ULDC.64 UR6, c[0x0][0x620] ;  /* 0x0001880000067ab9 */ /* 0x000fe20000000a00 */
[----:B------:R-:W-:Y:S01]  /*9010*/  SHF.R.U32.HI R6, RZ, UR8, R7 ;  /* 0x00000008ff067c19 */ /* 0x000fe20008011607 */
[----:B------:R-:W-:Y:S01]  /*9020*/  ULDC.64 UR8, c[0x0][0x640] ;  /* 0x0001900000087ab9 */ /* 0x000fe20000000a00 */
[----:B------:R-:W-:Y:S01]  /*9030*/  IADD3 R7, P0, RZ, -R17, RZ ;  /* 0x80000011ff077210 */ /* 0x000fe20007f1e0ff */
[----:B------:R-:W0:Y:S01]  /*9040*/  F2I.U32.TRUNC.NTZ R20, R20 ;  /* 0x0000001400147305 */ /* 0x000e22000020f000 */
[----:B------:R-:W3:Y:S01]  /*9050*/  LDC R21, c[0x0][0x148] ;  /* 0x00005200ff157b82 */ /* 0x000ee20000000800 */
[----:B------:R-:W-:Y:S02]  /*9060*/  ULDC UR5, c[0x0][0x618] ;  /* 0x0001860000057ab9 */ /* 0x000fe40000000800 */
[----:B------:R-:W-:Y:S01]  /*9070*/  IMAD.X R6, RZ, RZ, ~R6, P0 ;  /* 0x000000ffff067224 */ /* 0x000fe200000e0e06 */
[----:B------:R-:W-:-:S03]  /*9080*/  ISETP.NE.U32.AND P0, PT, RZ, UR8, PT ;  /* 0x00000008ff007c0c */ /* 0x000fc6000bf05070 */
[----:B------:R-:W-:Y:S01]  /*9090*/  IMAD R6, R6, UR6, RZ ;  /* 0x0000000606067c24 */ /* 0x000fe2000f8e02ff */
[----:B------:R-:W-:-:S03]  /*90a0*/  ISETP.NE.AND.EX P0, PT, RZ, UR9, PT, P0 ;  /* 0x00000009ff007c0c */ /* 0x000fc6000bf05300 */
[C---:B------:R-:W-:Y:S02]  /*90b0*/  IMAD R9, R7.reuse, UR7, R6 ;  /* 0x0000000707097c24 */ /* 0x040fe4000f8e0206 */
[----:B------:R-:W-:Y:S01]  /*90c0*/  IMAD.WIDE.U32 R6, R7, UR6, R2 ;  /* 0x0000000607067c25 */ /* 0x000fe2000f8e0002 */
[----:B------:R-:W-:-:S03]  /*90d0*/  ULDC UR6, c[0x0][0x154] ;  /* 0x0000550000067ab9 */ /* 0x000fc60000000800 */
[----:B0-----:R-:W-:Y:S02]  /*90e0*/  IMAD.MOV R8, RZ, RZ, -R20 ;  /* 0x000000ffff087224 */ /* 0x001fe400078e0a14 */
[----:B------:R-:W-:Y:S02]  /*90f0*/  IMAD.IADD R7, R7, 0x1, R9 ;  /* 0x0000000107077824 */ /* 0x000fe400078e0209 */
[----:B-1----:R-:W-:Y:S01]  /*9100*/  IMAD R18, R19, R8, R18 ;  /* 0x0000000813127224 */ /* 0x002fe200078e0212 */
[----:B--2---:R-:W-:Y:S02]  /*9110*/  I2FP.F32.U32 R8, R14 ;  /* 0x0000000e00087245 */ /* 0x004fe40000201000 */
[--C-:B------:R-:W-:Y:S02]  /*9120*/  SHF.R.U64 R19, R6, UR5, R7.reuse ;  /* 0x0000000506137c19 */ /* 0x100fe40008001207 */
[----:B------:R-:W-:Y:S01]  /*9130*/  SHF.R.U32.HI R6, RZ, UR5, R7 ;  /* 0x00000005ff067c19 */ /* 0x000fe20008011607 */
[----:B------:R-:W-:Y:S01]  /*9140*/  FMUL R8, R8, UR6 ;  /* 0x0000000608087c20 */ /* 0x000fe20008400000 */
[----:B------:R-:W-:-:S02]  /*9150*/  ULDC UR5, c[0x0][0x608] ;  /* 0x0001820000057ab9 */ /* 0x000fc40000000800 */
[--C-:B------:R-:W-:Y:S01]  /*9160*/  SHF.R.U64 R22, R19, UR5, R6.reuse ;  /* 0x0000000513167c19 */ /* 0x100fe20008001206 */
[----:B------:R0:W1:Y:S01]  /*9170*/  F2I.U32.TRUNC.NTZ R24, R8 ;  /* 0x0000000800187305 */ /* 0x000062000020f000 */
[----:B------:R-:W-:Y:S01]  /*9180*/  SHF.R.U32.HI R7, RZ, UR5, R6 ;  /* 0x00000005ff077c19 */ /* 0x000fe20008011606 */
[----:B------:R-:W-:-:S03]  /*9190*/  ULDC UR5, c[0x0][0x658] ;  /* 0x0001960000057ab9 */ /* 0x000fc60000000800 */
[--C-:B------:R-:W-:Y:S02]  /*91a0*/  SHF.R.U64 R20, R22, UR5, R7.reuse ;  /* 0x0000000516147c19 */ /* 0x100fe40008001207 */
[----:B------:R-:W-:-:S03]  /*91b0*/  SHF.R.U32.HI R23, RZ, UR5, R7 ;  /* 0x00000005ff177c19 */ /* 0x000fc60008011607 */
[----:B------:R-:W-:Y:S02]  /*91c0*/  IMAD.MOV.U32 R6, RZ, RZ, R20 ;  /* 0x000000ffff067224 */ /* 0x000fe400078e0014 */
[----:B------:R-:W-:Y:S01]  /*91d0*/  IMAD.MOV.U32 R7, RZ, RZ, R23 ;  /* 0x000000ffff077224 */ /* 0x000fe200078e0017 */
[----:B0-----:R-:W-:Y:S06]  /*91e0*/  @!P0 BRA `(.L_x_186) ;  /* 0x0000000000288947 */ /* 0x001fec0003800000 */
        /* <DEDUP_REMOVED lines=10> */
.L_x_186:
[----:B------:R-:W-:Y:S01]  /*9290*/  ULDC UR5, c[0x0][0x648] ;  /* 0x0001920000057ab9 */ /* 0x000fe20000000800 */
[----:B------:R-:W-:Y:S01]  /*92a0*/  LOP3.LUT R22, R22, UR17, RZ, 0xc0, !PT ;  /* 0x0000001116167c12 */ /* 0x000fe2000f8ec0ff */
[----:B-1----:R-:W-:Y:S01]  /*92b0*/  IMAD.MOV R24, RZ, RZ, -R24 ;  /* 0x000000ffff187224 */ /* 0x002fe200078e0a18 */
[----:B------:R-:W-:Y:S01]  /*92c0*/  SHF.R.U64 R7, R6, UR5, R7 ;  /* 0x0000000506077c19 */ /* 0x000fe20008001207 */
[----:B------:R-:W-:Y:S01]  /*92d0*/  ULDC UR5, c[0x0][0x638] ;  /* 0x00018e0000057ab9 */ /* 0x000fe20000000800 */
[----:B------:R-:W-:Y:S01]  /*92e0*/  LOP3.LUT R19, R19, UR4, RZ, 0xc0, !PT ;  /* 0x0000000413137c12 */ /* 0x000fe2000f8ec0ff */
[----:B---3--:R-:W-:Y:S01]  /*92f0*/  @P4 IMAD R18, R21, R24, R14 ;  /* 0x0000001815124224 */ /* 0x008fe200078e020e */
[----:B------:R-:W-:Y:S01]  /*9300*/  ULDC UR6, c[0x0][0x610] ;  /* 0x0001840000067ab9 */ /* 0x000fe20000000800 */
[----:B------:R-:W-:Y:S02]  /*9310*/  IMAD.MOV R9, RZ, RZ, -R7 ;  /* 0x000000ffff097224 */ /* 0x000fe400078e0a07 */
[----:B------:R-:W-:-:S02]  /*9320*/  IMAD R7, R7, UR18, R22 ;  /* 0x0000001207077c24 */ /* 0x000fc4000f8e0216 */
[----:B------:R-:W-:Y:S01]  /*9330*/  IMAD R20, R9, UR5, R20 ;  /* 0x0000000509147c24 */ /* 0x000fe2000f8e0214 */
[----:B------:R-:W-:Y:S01]  /*9340*/  ULDC UR5, c[0x0][0x600] ;  /* 0x0001800000057ab9 */ /* 0x000fe20000000800 */
[----:B------:R-:W-:Y:S02]  /*9350*/  IMAD R18, R7, UR6, R18 ;  /* 0x0000000607127c24 */ /* 0x000fe4000f8e0212 */
[----:B------:R-:W-:Y:S02]  /*9360*/  IMAD R9, R20, UR5, R19 ;  /* 0x0000000514097c24 */ /* 0x000fe4000f8e0213 */
[----:B------:R-:W-:-:S03]  /*9370*/  IMAD.MOV.U32 R6, RZ, RZ, 0x1 ;  /* 0x00000001ff067424 */ /* 0x000fc600078e00ff */
[----:B------:R-:W-:Y:S02]  /*9380*/  SEL R7, R9, R18, !P4 ;  /* 0x0000001209077207 */ /* 0x000fe40006000000 */
[----:B------:R-:W-:-:S07]  /*9390*/  SEL R14, R18, R9, !P4 ;  /* 0x00000009120e7207 */ /* 0x000fce0006000000 */
.L_x_184:
[----:B------:R-:W-:Y:S05]  /*93a0*/  BSYNC B1 ;  /* 0x0000000000017941 */ /* 0x000fea0003800000 */
.L_x_183:
[----:B------:R-:W-:-:S13]  /*93b0*/  LOP3.LUT P0, RZ, R6, 0xff, RZ, 0xc0, !PT ;  /* 0x000000ff06ff7812 */ /* 0x000fda000780c0ff */
[----:B------:R-:W-:Y:S05]  /*93c0*/  @P0 BRA `(.L_x_187) ;  /* 0xfffffff400440947 */ /* 0x000fea000383ffff */
[----:B------:R-:W-:Y:S05]  /*93d0*/  BSYNC B0 ;  /* 0x0000000000007941 */ /* 0x000fea0003800000 */
.L_x_176:
[----:B------:R-:W-:-:S03]  /*93e0*/  UMOV UR5, 0xffffffff ;  /* 0xffffffff00057882 */ /* 0x000fc60000000000 */
[----:B------:R-:W-:Y:S05]  /*93f0*/  BRA.DIV UR5, `(.L_x_188) ;  /* 0x0000000e05a47947 */ /* 0x000fea000b800000 */
[----:B------:R-:W-:-:S13]  /*9400*/  ELECT P0, URZ, PT ;  /* 0x00000000003f782f */ /* 0x000fda0003800000 */
.L_x_220:
[----:B------:R-:W-:Y:S04]  /*9410*/  BSSY B0, `(.L_x_189) ;  /* 0x00000cd000007945 */ /* 0x000fe80003800000 */
[----:B------:R-:W-:Y:S05]  /*9420*/  @!P0 BRA `(.L_x_190) ;  /* 0x0000000c002c8947 */ /* 0x000fea0003800000 */
[----:B------:R-:W-:-:S04]  /*9430*/  LOP3.LUT R4, R4, 0x2, RZ, 0xfc, !PT ;  /* 0x0000000204047812 */ /* 0x000fc800078efcff */
[----:B------:R-:W-:-:S13]  /*9440*/  ISETP.NE.AND P0, PT, R4, 0x3, PT ;  /* 0x000000030400780c */ /* 0x000fda0003f05270 */
[----:B------:R-:W-:Y:S05]  /*9450*/  @!P0 BRA `(.L_x_191) ;  /* 0x0000000000048947 */ /* 0x000fea0003800000 */
[----:B------:R-:W-:Y:S01]  /*9460*/  BPT.TRAP 0x1 ;  /* 0x000000040000795c */ /* 0x000fe20000300000 */
.L_x_191:
[----:B------:R-:W0:Y:S01]  /*9470*/  S2R R3, SR_CgaCtaId ;  /* 0x0000000000037919 */ /* 0x000e220000008800 */
[----:B------:R-:W-:-:S04]  /*9480*/  MOV R0, 0x400 ;  /* 0x0000040000007802 */ /* 0x000fc80000000f00 */
[----:B0-----:R-:W-:Y:S02]  /*9490*/  LEA R0, R3, R0, 0x18 ;  /* 0x0000000003007211 */ /* 0x001fe400078ec0ff */
[----:B------:R-:W-:-:S03]  /*94a0*/  SHF.L.U32 R3, R5, 0x1f, RZ ;  /* 0x0000001f05037819 */ /* 0x000fc600000006ff */
[----:B------:R-:W-:-:S04]  /*94b0*/  VIADD R0, R0, 0xb0 ;  /* 0x000000b000007836 */ /* 0x000fc80000000000 */
[C---:B------:R-:W-:Y:S02]  /*94c0*/  IMAD R6, R13.reuse, 0x8, R0 ;  /* 0x000000080d067824 */ /* 0x040fe400078e0200 */
[----:B------:R-:W-:Y:S02]  /*94d0*/  VIADD R13, R13, 0x1 ;  /* 0x000000010d0d7836 */ /* 0x000fe40000000000 */
[----:B------:R-:W0:Y:S03]  /*94e0*/  SYNCS.PHASECHK.TRANS64.TRYWAIT P0, [R6+URZ], R3 ;  /* 0x00000003060075a7 */ /* 0x000e26000800017f */
[----:B------:R-:W-:-:S04]  /*94f0*/  ISETP.NE.AND P1, PT, R13, 0x16, PT ;  /* 0x000000160d00780c */ /* 0x000fc80003f25270 */
[----:B------:R-:W-:Y:S02]  /*9500*/  SEL R2, RZ, 0x1, P1 ;  /* 0x00000001ff027807 */ /* 0x000fe40000800000 */
[----:B------:R-:W-:Y:S02]  /*9510*/  SEL R13, R13, RZ, P1 ;  /* 0x000000ff0d0d7207 */ /* 0x000fe40000800000 */
[----:B------:R-:W-:-:S03]  /*9520*/  LOP3.LUT R8, R5, R2, RZ, 0x3c, !PT ;  /* 0x0000000205087212 */ /* 0x000fc600078e3cff */
[----:B------:R-:W-:Y:S01]  /*9530*/  IMAD R7, R13, 0x8, R0 ;  /* 0x000000080d077824 */ /* 0x000fe200078e0200 */
[----:B------:R-:W-:Y:S01]  /*9540*/  SHF.L.U32 R4, R8, 0x1f, RZ ;  /* 0x0000001f08047819 */ /* 0x000fe200000006ff */
[----:B0-----:R-:W-:Y:S06]  /*9550*/  @!P0 BRA `(.L_x_192) ;  /* 0x0000000c006c8947 */ /* 0x001fec0003800000 */
.L_x_221:
[----:B------:R-:W1:Y:S01]  /*9560*/  SYNCS.PHASECHK.TRANS64.TRYWAIT P0, [R7+URZ], R4 ;  /* 0x00000004070075a7 */ /* 0x000e62000800017f */
[----:B------:R-:W-:-:S05]  /*9570*/  VIADD R2, R13, 0x1 ;  /* 0x000000010d027836 */ /* 0x000fca0000000000 */
[----:B------:R-:W-:-:S04]  /*9580*/  ISETP.NE.AND P1, PT, R2, 0x16, PT ;  /* 0x000000160200780c */ /* 0x000fc80003f25270 */
[----:B0-----:R-:W-:Y:S02]  /*9590*/  SEL R3, RZ, 0x1, P1 ;  /* 0x00000001ff037807 */ /* 0x001fe40000800000 */
[----:B------:R-:W-:Y:S02]  /*95a0*/  SEL R9, R2, RZ, P1 ;  /* 0x000000ff02097207 */ /* 0x000fe40000800000 */
[----:B------:R-:W-:-:S03]  /*95b0*/  LOP3.LUT R8, R8, R3, RZ, 0x3c, !PT ;  /* 0x0000000308087212 */ /* 0x000fc600078e3cff */
[----:B------:R-:W-:Y:S01]  /*95c0*/  IMAD R6, R9, 0x8, R0 ;  /* 0x0000000809067824 */ /* 0x000fe200078e0200 */
[----:B------:R-:W-:Y:S01]  /*95d0*/  SHF.L.U32 R5, R8, 0x1f, RZ ;  /* 0x0000001f08057819 */ /* 0x000fe200000006ff */
[----:B-1----:R-:W-:Y:S06]  /*95e0*/  @!P0 BRA `(.L_x_193) ;  /* 0x0000000c005c8947 */ /* 0x002fec0003800000 */
.L_x_222:
[----:B------:R-:W1:Y:S01]  /*95f0*/  SYNCS.PHASECHK.TRANS64.TRYWAIT P0, [R6+URZ], R5 ;  /* 0x00000005060075a7 */ /* 0x000e62000800017f */
[----:B------:R-:W-:-:S05]  /*9600*/  VIADD R2, R9, 0x1 ;  /* 0x0000000109027836 */ /* 0x000fca0000000000 */
[----:B------:R-:W-:-:S04]  /*9610*/  ISETP.NE.AND P1, PT, R2, 0x16, PT ;  /* 0x000000160200780c */ /* 0x000fc80003f25270 */
[----:B------:R-:W-:Y:S02]  /*9620*/  SEL R3, RZ, 0x1, P1 ;  /* 0x00000001ff037807 */ /* 0x000fe40000800000 */
[----:B0-----:R-:W-:Y:S02]  /*9630*/  SEL R7, R2, RZ, P1 ;  /* 0x000000ff02077207 */ /* 0x001fe40000800000 */
[----:B------:R-:W-:-:S03]  /*9640*/  LOP3.LUT R8, R8, R3, RZ, 0x3c, !PT ;  /* 0x0000000308087212 */ /* 0x000fc600078e3cff */
[----:B------:R-:W-:Y:S01]  /*9650*/  IMAD R9, R7, 0x8, R0 ;  /* 0x0000000807097824 */ /* 0x000fe200078e0200 */
[----:B------:R-:W-:Y:S01]  /*9660*/  SHF.L.U32 R4, R8, 0x1f, RZ ;  /* 0x0000001f08047819 */ /* 0x000fe200000006ff */
[----:B-1----:R-:W-:Y:S06]  /*9670*/  @!P0 BRA `(.L_x_194) ;  /* 0x0000000c004c8947 */ /* 0x002fec0003800000 */
.L_x_223:
[----:B------:R-:W1:Y:S01]  /*9680*/  SYNCS.PHASECHK.TRANS64.TRYWAIT P0, [R9+URZ], R4 ;  /* 0x00000004090075a7 */ /* 0x000e62000800017f */
[----:B------:R-:W-:-:S05]  /*9690*/  VIADD R2, R7, 0x1 ;  /* 0x0000000107027836 */ /* 0x000fca0000000000 */
[----:B------:R-:W-:-:S04]  /*96a0*/  ISETP.NE.AND P1, PT, R2, 0x16, PT ;  /* 0x000000160200780c */ /* 0x000fc80003f25270 */
[----:B------:R-:W-:Y:S02]  /*96b0*/  SEL R3, RZ, 0x1, P1 ;  /* 0x00000001ff037807 */ /* 0x000fe40000800000 */
[----:B------:R-:W-:Y:S02]  /*96c0*/  SEL R7, R2, RZ, P1 ;  /* 0x000000ff02077207 */ /* 0x000fe40000800000 */
[----:B------:R-:W-:-:S03]  /*96d0*/  LOP3.LUT R8, R8, R3, RZ, 0x3c, !PT ;  /* 0x0000000308087212 */ /* 0x000fc600078e3cff */
[----:B0-----:R-:W-:Y:S01]  /*96e0*/  IMAD R6, R7, 0x8, R0 ;  /* 0x0000000807067824 */ /* 0x001fe200078e0200 */
[----:B------:R-:W-:Y:S01]  /*96f0*/  SHF.L.U32 R5, R8, 0x1f, RZ ;  /* 0x0000001f08057819 */ /* 0x000fe200000006ff */
[----:B-1----:R-:W-:Y:S06]  /*9700*/  @!P0 BRA `(.L_x_195) ;  /* 0x0000000c003c8947 */ /* 0x002fec0003800000 */
.L_x_224:
        /* <DEDUP_REMOVED lines=9> */
.L_x_225:
        /* <DEDUP_REMOVED lines=9> */
.L_x_226:
        /* <DEDUP_REMOVED lines=9> */
.L_x_227:
        /* <DEDUP_REMOVED lines=9> */
.L_x_228:
        /* <DEDUP_REMOVED lines=9> */
.L_x_229:
        /* <DEDUP_REMOVED lines=9> */
.L_x_230:
        /* <DEDUP_REMOVED lines=9> */
.L_x_231:
        /* <DEDUP_REMOVED lines=9> */
.L_x_232:
        /* <DEDUP_REMOVED lines=9> */
.L_x_233:
        /* <DEDUP_REMOVED lines=9> */
.L_x_234:
        /* <DEDUP_REMOVED lines=9> */
.L_x_235:
        /* <DEDUP_REMOVED lines=9> */
.L_x_236:
        /* <DEDUP_REMOVED lines=9> */
.L_x_237:
        /* <DEDUP_REMOVED lines=9> */
.L_x_238:
        /* <DEDUP_REMOVED lines=9> */
.L_x_239:
        /* <DEDUP_REMOVED lines=9> */
.L_x_240:
[----:B------:R-:W1:Y:S01]  /*a010*/  SYNCS.PHASECHK.TRANS64.TRYWAIT P0, [R6+URZ], R5 ;  /* 0x00000005060075a7 */ /* 0x000e62000800017f */
[----:B------:R-:W-:-:S05]  /*a020*/  VIADD R2, R7, 0x1 ;  /* 0x0000000107027836 */ /* 0x000fca0000000000 */
[----:B------:R-:W-:-:S04]  /*a030*/  ISETP.NE.AND P1, PT, R2, 0x16, PT ;  /* 0x000000160200780c */ /* 0x000fc80003f25270 */
[----:B0-----:R-:W-:Y:S02]  /*a040*/  SEL R4, RZ, 0x1, P1 ;  /* 0x00000001ff047807 */ /* 0x001fe40000800000 */
[----:B------:R-:W-:Y:S02]  /*a050*/  SEL R3, R2, RZ, P1 ;  /* 0x000000ff02037207 */ /* 0x000fe40000800000 */
[----:B------:R-:W-:Y:S01]  /*a060*/  LOP3.LUT R4, R11, R4, RZ, 0x3c, !PT ;  /* 0x000000040b047212 */ /* 0x000fe200078e3cff */
[----:B-1----:R-:W-:Y:S06]  /*a070*/  @!P0 BRA `(.L_x_212) ;  /* 0x0000000800348947 */ /* 0x002fec0003800000 */
.L_x_241:
[----:B------:R-:W-:Y:S01]  /*a080*/  IMAD R3, R3, 0x8, R0 ;  /* 0x0000000803037824 */ /* 0x000fe200078e0200 */
[----:B------:R-:W-:-:S07]  /*a090*/  SHF.L.U32 R0, R4, 0x1f, RZ ;  /* 0x0000001f04007819 */ /* 0x000fce00000006ff */
.L_x_213:
[----:B-1----:R1:W2:Y:S02]  /*a0a0*/  SYNCS.PHASECHK.TRANS64.TRYWAIT P0, [R3+URZ], R0 ;  /* 0x00000000030075a7 */ /* 0x0022a4000800017f */
[----:B--2---:R-:W-:Y:S05]  /*a0b0*/  @!P0 NANOSLEEP.SYNCS 0x989680 ;  /* 0x009896800000895d */ /* 0x004fea0003900000 */
[----:B------:R-:W2:Y:S02]  /*a0c0*/  @!P0 SYNCS.PHASECHK.TRANS64 P0, [R3+URZ], R0 ;  /* 0x00000000030085a7 */ /* 0x000ea4000800007f */
[----:B--2---:R-:W-:Y:S05]  /*a0d0*/  @!P0 BRA `(.L_x_213) ;  /* 0xfffffffc00f08947 */ /* 0x004fea000383ffff */
.L_x_190:
[----:B------:R-:W-:Y:S05]  /*a0e0*/  BSYNC B0 ;  /* 0x0000000000007941 */ /* 0x000fea0003800000 */
.L_x_189:
[----:B------:R-:W-:Y:S05]  /*a0f0*/  EXIT ;  /* 0x000000000000794d */ /* 0x000fea0003800000 */
.L_x_22:
[----:B-1----:R-:W-:-:S04]  /*a100*/  IMAD.U32 R12, RZ, RZ, UR7 ;  /* 0x00000007ff0c7e24 */ /* 0x002fc8000f8e00ff */
[----:B------:R1:W4:Y:S03]  /*a110*/  SYNCS.PHASECHK.TRANS64.TRYWAIT P1, [R12+URZ], R11 ;  /* 0x0000000b0c0075a7 */ /* 0x000326000802017f */
[----:B----4-:R-:W-:Y:S05]  /*a120*/  @!P1 NANOSLEEP.SYNCS 0x989680 ;  /* 0x009896800000995d */ /* 0x010fea0003900000 */
[----:B------:R-:W4:Y:S02]  /*a130*/  @!P1 SYNCS.PHASECHK.TRANS64 P1, [R12+URZ], R11 ;  /* 0x0000000b0c0095a7 */ /* 0x000f24000802007f */
[----:B----4-:R-:W-:Y:S05]  /*a140*/  @!P1 BRA `(.L_x_22) ;  /* 0xfffffffc00ec9947 */ /* 0x010fea000383ffff */
[----:B------:R-:W-:Y:S05]  /*a150*/  BRA `(.L_x_21) ;  /* 0xffffff7800287947 */ /* 0x000fea000383ffff */
.L_x_28:
[----:B-1----:R-:W-:-:S04]  /*a160*/  IMAD.U32 R14, RZ, RZ, UR12 ;  /* 0x0000000cff0e7e24 */ /* 0x002fc8000f8e00ff */
[----:B------:R1:W4:Y:S03]  /*a170*/  SYNCS.PHASECHK.TRANS64.TRYWAIT P1, [R14+URZ], R13 ;  /* 0x0000000d0e0075a7 */ /* 0x000326000802017f */
[----:B----4-:R-:W-:Y:S05]  /*a180*/  @!P1 NANOSLEEP.SYNCS 0x989680 ;  /* 0x009896800000995d */ /* 0x010fea0003900000 */
[----:B------:R-:W4:Y:S02]  /*a190*/  @!P1 SYNCS.PHASECHK.TRANS64 P1, [R14+URZ], R13 ;  /* 0x0000000d0e0095a7 */ /* 0x000f24000802007f */
[----:B----4-:R-:W-:Y:S05]  /*a1a0*/  @!P1 BRA `(.L_x_28) ;  /* 0xfffffffc00ec9947 */ /* 0x010fea000383ffff */
[----:B------:R-:W-:Y:S05]  /*a1b0*/  BRA `(.L_x_27) ;  /* 0xffffff8000607947 */ /* 0x000fea000383ffff */
.L_x_177:
[----:B------:R-:W-:Y:S01]  /*a1c0*/  BSSY B1, `(.L_x_214) ;  /* 0x0000006000017945 */ /* 0x000fe20003800000 */
[----:B------:R-:W-:-:S07]  /*a1d0*/  IMAD.MOV.U32 R6, RZ, RZ, -0x1 ;  /* 0xffffffffff067424 */ /* 0x000fce00078e00ff */
[----:B------:R-:W-:Y:S05]  /*a1e0*/  WARPSYNC.COLLECTIVE R6, `(.L_x_215) ;  /* 0x00000000060c7348 */ /* 0x000fea0003c00000 */
[----:B------:R-:W-:Y:S02]  /*a1f0*/  ELECT P0, UR62, PT ;  /* 0x00000000003e782f */ /* 0x000fe40003800000 */
[----:B------:R-:W-:Y:S01]  /*a200*/  MOV R6, UR62 ;  /* 0x0000003e00067c02 */ /* 0x000fe20008000f00 */
[----:B------:R-:W-:Y:S10]  /*a210*/  ENDCOLLECTIVE ;  /* 0x000000000000791b */ /* 0x000ff40003800000 */
.L_x_215:
[----:B------:R-:W-:Y:S05]  /*a220*/  BSYNC B1 ;  /* 0x0000000000017941 */ /* 0x000fea0003800000 */
.L_x_214:
[----:B------:R-:W-:Y:S05]  /*a230*/  BRA `(.L_x_216) ;  /* 0xffffffe400b47947 */ /* 0x000fea000383ffff */
.L_x_180:
[----:B-1----:R1:W2:Y:S02]  /*a240*/  SYNCS.PHASECHK.TRANS64.TRYWAIT P0, [R20+URZ+0xb0], R9 ;  /* 0x0000b009140075a7 */ /* 0x0022a4000800017f */
[----:B--2---:R-:W-:Y:S05]  /*a250*/  @!P0 NANOSLEEP.SYNCS 0x989680 ;  /* 0x009896800000895d */ /* 0x004fea0003900000 */
[----:B------:R-:W2:Y:S02]  /*a260*/  @!P0 SYNCS.PHASECHK.TRANS64 P0, [R20+URZ+0xb0], R9 ;  /* 0x0000b009140085a7 */ /* 0x000ea4000800007f */
[----:B--2---:R-:W-:Y:S05]  /*a270*/  @!P0 BRA `(.L_x_180) ;  /* 0xfffffffc00f08947 */ /* 0x004fea000383ffff */
[----:B------:R-:W-:Y:S05]  /*a280*/  BRA `(.L_x_217) ;  /* 0xffffffe400f47947 */ /* 0x000fea000383ffff */
.L_x_188:
[----:B------:R-:W-:Y:S01]  /*a290*/  BSSY B0, `(.L_x_218) ;  /* 0x0000006000007945 */ /* 0x000fe20003800000 */
[----:B------:R-:W-:-:S07]  /*a2a0*/  IMAD.MOV.U32 R6, RZ, RZ, -0x1 ;  /* 0xffffffffff067424 */ /* 0x000fce00078e00ff */
[----:B------:R-:W-:Y:S05]  /*a2b0*/  WARPSYNC.COLLECTIVE R6, `(.L_x_219) ;  /* 0x00000000060c7348 */ /* 0x000fea0003c00000 */
[----:B------:R-:W-:Y:S02]  /*a2c0*/  ELECT P0, UR62, PT ;  /* 0x00000000003e782f */ /* 0x000fe40003800000 */
[----:B------:R-:W-:Y:S01]  /*a2d0*/  MOV R6, UR62 ;  /* 0x0000003e00067c02 */ /* 0x000fe20008000f00 */
[----:B------:R-:W-:Y:S10]  /*a2e0*/  ENDCOLLECTIVE ;  /* 0x000000000000791b */ /* 0x000ff40003800000 */
.L_x_219:
[----:B------:R-:W-:Y:S05]  /*a2f0*/  BSYNC B0 ;  /* 0x0000000000007941 */ /* 0x000fea0003800000 */
.L_x_218:
[----:B------:R-:W-:Y:S05]  /*a300*/  BRA `(.L_x_220) ;  /* 0xfffffff000407947 */ /* 0x000fea000383ffff */
.L_x_192:
[----:B0-----:R0:W1:Y:S02]  /*a310*/  SYNCS.PHASECHK.TRANS64.TRYWAIT P0, [R6+URZ], R3 ;  /* 0x00000003060075a7 */ /* 0x001064000800017f */
[----:B-1----:R-:W-:Y:S05]  /*a320*/  @!P0 NANOSLEEP.SYNCS 0x989680 ;  /* 0x009896800000895d */ /* 0x002fea0003900000 */
[----:B------:R-:W1:Y:S02]  /*a330*/  @!P0 SYNCS.PHASECHK.TRANS64 P0, [R6+URZ], R3 ;  /* 0x00000003060085a7 */ /* 0x000e64000800007f */
[----:B-1----:R-:W-:Y:S05]  /*a340*/  @!P0 BRA `(.L_x_192) ;  /* 0xfffffffc00f08947 */ /* 0x002fea000383ffff */
[----:B------:R-:W-:Y:S05]  /*a350*/  BRA `(.L_x_221) ;  /* 0xfffffff000807947 */ /* 0x000fea000383ffff */
.L_x_193:
[----:B0-----:R0:W1:Y:S02]  /*a360*/  SYNCS.PHASECHK.TRANS64.TRYWAIT P0, [R7+URZ], R4 ;  /* 0x00000004070075a7 */ /* 0x001064000800017f */
[----:B-1----:R-:W-:Y:S05]  /*a370*/  @!P0 NANOSLEEP.SYNCS 0x989680 ;  /* 0x009896800000895d */ /* 0x002fea0003900000 */
[----:B------:R-:W1:Y:S02]  /*a380*/  @!P0 SYNCS.PHASECHK.TRANS64 P0, [R7+URZ], R4 ;  /* 0x00000004070085a7 */ /* 0x000e64000800007f */
[----:B-1----:R-:W-:Y:S05]  /*a390*/  @!P0 BRA `(.L_x_193) ;  /* 0xfffffffc00f08947 */ /* 0x002fea000383ffff */
[----:B------:R-:W-:Y:S05]  /*a3a0*/  BRA `(.L_x_222) ;  /* 0xfffffff000907947 */ /* 0x000fea000383ffff */
.L_x_194:
[----:B0-----:R0:W1:Y:S02]  /*a3b0*/  SYNCS.PHASECHK.TRANS64.TRYWAIT P0, [R6+URZ], R5 ;  /* 0x00000005060075a7 */ /* 0x001064000800017f */
[----:B-1----:R-:W-:Y:S05]  /*a3c0*/  @!P0 NANOSLEEP.SYNCS 0x989680 ;  /* 0x009896800000895d */ /* 0x002fea0003900000 */
[----:B------:R-:W1:Y:S02]  /*a3d0*/  @!P0 SYNCS.PHASECHK.TRANS64 P0, [R6+URZ], R5 ;  /* 0x00000005060085a7 */ /* 0x000e64000800007f */
[----:B-1----:R-:W-:Y:S05]  /*a3e0*/  @!P0 BRA `(.L_x_194) ;  /* 0xfffffffc00f08947 */ /* 0x002fea000383ffff */
[----:B------:R-:W-:Y:S05]  /*a3f0*/  BRA `(.L_x_223) ;  /* 0xfffffff000a07947 */ /* 0x000fea000383ffff */
.L_x_195:
[----:B0-----:R0:W1:Y:S02]  /*a400*/  SYNCS.PHASECHK.TRANS64.TRYWAIT P0, [R9+URZ], R4 ;  /* 0x00000004090075a7 */ /* 0x001064000800017f */
[----:B-1----:R-:W-:Y:S05]  /*a410*/  @!P0 NANOSLEEP.SYNCS 0x989680 ;  /* 0x009896800000895d */ /* 0x002fea0003900000 */
[----:B------:R-:W1:Y:S02]  /*a420*/  @!P0 SYNCS.PHASECHK.TRANS64 P0, [R9+URZ], R4 ;  /* 0x00000004090085a7 */ /* 0x000e64000800007f */
[----:B-1----:R-:W-:Y:S05]  /*a430*/  @!P0 BRA `(.L_x_195) ;  /* 0xfffffffc00f08947 */ /* 0x002fea000383ffff */
[----:B------:R-:W-:Y:S05]  /*a440*/  BRA `(.L_x_224) ;  /* 0xfffffff000b07947 */ /* 0x000fea000383ffff */
.L_x_196:
[----:B0-----:R0:W1:Y:S02]  /*a450*/  SYNCS.PHASECHK.TRANS64.TRYWAIT P0, [R6+URZ], R5 ;  /* 0x00000005060075a7 */ /* 0x001064000800017f */
[----:B-1----:R-:W-:Y:S05]  /*a460*/  @!P0 NANOSLEEP.SYNCS 0x989680 ;  /* 0x009896800000895d */ /* 0x002fea0003900000 */
[----:B------:R-:W1:Y:S02]  /*a470*/  @!P0 SYNCS.PHASECHK.TRANS64 P0, [R6+URZ], R5 ;  /* 0x00000005060085a7 */ /* 0x000e64000800007f */
[----:B-1----:R-:W-:Y:S05]  /*a480*/  @!P0 BRA `(.L_x_196) ;  /* 0xfffffffc00f08947 */ /* 0x002fea000383ffff */
[----:B------:R-:W-:Y:S05]  /*a490*/  BRA `(.L_x_225) ;  /* 0xfffffff000c07947 */ /* 0x000fea000383ffff */
.L_x_197:
[----:B0-----:R0:W1:Y:S02]  /*a4a0*/  SYNCS.PHASECHK.TRANS64.TRYWAIT P0, [R9+URZ], R4 ;  /* 0x00000004090075a7 */ /* 0x001064000800017f */
[----:B-1----:R-:W-:Y:S05]  /*a4b0*/  @!P0 NANOSLEEP.SYNCS 0x989680 ;  /* 0x009896800000895d */ /* 0x002fea0003900000 */
[----:B------:R-:W1:Y:S02]  /*a4c0*/  @!P0 SYNCS.PHASECHK.TRANS64 P0, [R9+URZ], R4 ;  /* 0x00000004090085a7 */ /* 0x000e64000800007f */
[----:B-1----:R-:W-:Y:S05]  /*a4d0*/  @!P0 BRA `(.L_x_197) ;  /* 0xfffffffc00f08947 */ /* 0x002fea000383ffff */
[----:B------:R-:W-:Y:S05]  /*a4e0*/  BRA `(.L_x_226) ;  /* 0xfffffff000d07947 */ /* 0x000fea000383ffff */
.L_x_198:
[----:B0-----:R0:W1:Y:S02]  /*a4f0*/  SYNCS.PHASECHK.TRANS64.TRYWAIT P0, [R6+URZ], R5 ;  /* 0x00000005060075a7 */ /* 0x001064000800017f */
[----:B-1----:R-:W-:Y:S05]  /*a500*/  @!P0 NANOSLEEP.SYNCS 0x989680 ;  /* 0x009896800000895d */ /* 0x002fea0003900000 */
[----:B------:R-:W1:Y:S02]  /*a510*/  @!P0 SYNCS.PHASECHK.TRANS64 P0, [R6+URZ], R5 ;  /* 0x00000005060085a7 */ /* 0x000e64000800007f */
[----:B-1----:R-:W-:Y:S05]  /*a520*/  @!P0 BRA `(.L_x_198) ;  /* 0xfffffffc00f08947 */ /* 0x002fea000383ffff */
[----:B------:R-:W-:Y:S05]  /*a530*/  BRA `(.L_x_227) ;  /* 0xfffffff000e07947 */ /* 0x000fea000383ffff */
.L_x_199:
[----:B0-----:R0:W1:Y:S02]  /*a540*/  SYNCS.PHASECHK.TRANS64.TRYWAIT P0, [R9+URZ], R4 ;  /* 0x00000004090075a7 */ /* 0x001064000800017f */
[----:B-1----:R-:W-:Y:S05]  /*a550*/  @!P0 NANOSLEEP.SYNCS 0x989680 ;  /* 0x009896800000895d */ /* 0x002fea0003900000 */
[----:B------:R-:W1:Y:S02]  /*a560*/  @!P0 SYNCS.PHASECHK.TRANS64 P0, [R9+URZ], R4 ;  /* 0x00000004090085a7 */ /* 0x000e64000800007f */
[----:B-1----:R-:W-:Y:S05]  /*a570*/  @!P0 BRA `(.L_x_199) ;  /* 0xfffffffc00f08947 */ /* 0x002fea000383ffff */
[----:B------:R-:W-:Y:S05]  /*a580*/  BRA `(.L_x_228) ;  /* 0xfffffff000f07947 */ /* 0x000fea000383ffff */
.L_x_200:
[----:B0-----:R0:W1:Y:S02]  /*a590*/  SYNCS.PHASECHK.TRANS64.TRYWAIT P0, [R6+URZ], R5 ;  /* 0x00000005060075a7 */ /* 0x001064000800017f */
[----:B-1----:R-:W-:Y:S05]  /*a5a0*/  @!P0 NANOSLEEP.SYNCS 0x989680 ;  /* 0x009896800000895d */ /* 0x002fea0003900000 */
[----:B------:R-:W1:Y:S02]  /*a5b0*/  @!P0 SYNCS.PHASECHK.TRANS64 P0, [R6+URZ], R5 ;  /* 0x00000005060085a7 */ /* 0x000e64000800007f */
[----:B-1----:R-:W-:Y:S05]  /*a5c0*/  @!P0 BRA `(.L_x_200) ;  /* 0xfffffffc00f08947 */ /* 0x002fea000383ffff */
[----:B------:R-:W-:Y:S05]  /*a5d0*/  BRA `(.L_x_229) ;  /* 0xfffffff400007947 */ /* 0x000fea000383ffff */
.L_x_201:
[----:B0-----:R0:W1:Y:S02]  /*a5e0*/  SYNCS.PHASECHK.TRANS64.TRYWAIT P0, [R9+URZ], R4 ;  /* 0x00000004090075a7 */ /* 0x001064000800017f */
[----:B-1----:R-:W-:Y:S05]  /*a5f0*/  @!P0 NANOSLEEP.SYNCS 0x989680 ;  /* 0x009896800000895d */ /* 0x002fea0003900000 */
[----:B------:R-:W1:Y:S02]  /*a600*/  @!P0 SYNCS.PHASECHK.TRANS64 P0, [R9+URZ], R4 ;  /* 0x00000004090085a7 */ /* 0x000e64000800007f */
[----:B-1----:R-:W-:Y:S05]  /*a610*/  @!P0 BRA `(.L_x_201) ;  /* 0xfffffffc00f08947 */ /* 0x002fea000383ffff */
[----:B------:R-:W-:Y:S05]  /*a620*/  BRA `(.L_x_230) ;  /* 0xfffffff400107947 */ /* 0x000fea000383ffff */
.L_x_202:
[----:B0-----:R0:W1:Y:S02]  /*a630*/  SYNCS.PHASECHK.TRANS64.TRYWAIT P0, [R6+URZ], R5 ;  /* 0x00000005060075a7 */ /* 0x001064000800017f */
[----:B-1----:R-:W-:Y:S05]  /*a640*/  @!P0 NANOSLEEP.SYNCS 0x989680 ;  /* 0x009896800000895d */ /* 0x002fea0003900000 */
[----:B------:R-:W1:Y:S02]  /*a650*/  @!P0 SYNCS.PHASECHK.TRANS64 P0, [R6+URZ], R5 ;  /* 0x00000005060085a7 */ /* 0x000e64000800007f */
[----:B-1----:R-:W-:Y:S05]  /*a660*/  @!P0 BRA `(.L_x_202) ;  /* 0xfffffffc00f08947 */ /* 0x002fea000383ffff */
[----:B------:R-:W-:Y:S05]  /*a670*/  BRA `(.L_x_231) ;  /* 0xfffffff400207947 */ /* 0x000fea000383ffff */
.L_x_203:
[----:B0-----:R0:W1:Y:S02]  /*a680*/  SYNCS.PHASECHK.TRANS64.TRYWAIT P0, [R9+URZ], R4 ;  /* 0x00000004090075a7 */ /* 0x001064000800017f */
[----:B-1----:R-:W-:Y:S05]  /*a690*/  @!P0 NANOSLEEP.SYNCS 0x989680 ;  /* 0x009896800000895d */ /* 0x002fea0003900000 */
[----:B------:R-:W1:Y:S02]  /*a6a0*/  @!P0 SYNCS.PHASECHK.TRANS64 P0, [R9+URZ], R4 ;  /* 0x00000004090085a7 */ /* 0x000e64000800007f */
[----:B-1----:R-:W-:Y:S05]  /*a6b0*/  @!P0 BRA `(.L_x_203) ;  /* 0xfffffffc00f08947 */ /* 0x002fea000383ffff */
[----:B------:R-:W-:Y:S05]  /*a6c0*/  BRA `(.L_x_232) ;  /* 0xfffffff400307947 */ /* 0x000fea000383ffff */
.L_x_204:
[----:B0-----:R0:W1:Y:S02]  /*a6d0*/  SYNCS.PHASECHK.TRANS64.TRYWAIT P0, [R6+URZ], R5 ;  /* 0x00000005060075a7 */ /* 0x001064000800017f */
[----:B-1----:R-:W-:Y:S05]  /*a6e0*/  @!P0 NANOSLEEP.SYNCS 0x989680 ;  /* 0x009896800000895d */ /* 0x002fea0003900000 */
[----:B------:R-:W1:Y:S02]  /*a6f0*/  @!P0 SYNCS.PHASECHK.TRANS64 P0, [R6+URZ], R5 ;  /* 0x00000005060085a7 */ /* 0x000e64000800007f */
[----:B-1----:R-:W-:Y:S05]  /*a700*/  @!P0 BRA `(.L_x_204) ;  /* 0xfffffffc00f08947 */ /* 0x002fea000383ffff */
[----:B------:R-:W-:Y:S05]  /*a710*/  BRA `(.L_x_233) ;  /* 0xfffffff400407947 */ /* 0x000fea000383ffff */
.L_x_205:
[----:B0-----:R0:W1:Y:S02]  /*a720*/  SYNCS.PHASECHK.TRANS64.TRYWAIT P0, [R9+URZ], R4 ;  /* 0x00000004090075a7 */ /* 0x001064000800017f */
[----:B-1----:R-:W-:Y:S05]  /*a730*/  @!P0 NANOSLEEP.SYNCS 0x989680 ;  /* 0x009896800000895d */ /* 0x002fea0003900000 */
[----:B------:R-:W1:Y:S02]  /*a740*/  @!P0 SYNCS.PHASECHK.TRANS64 P0, [R9+URZ], R4 ;  /* 0x00000004090085a7 */ /* 0x000e64000800007f */
[----:B-1----:R-:W-:Y:S05]  /*a750*/  @!P0 BRA `(.L_x_205) ;  /* 0xfffffffc00f08947 */ /* 0x002fea000383ffff */
[----:B------:R-:W-:Y:S05]  /*a760*/  BRA `(.L_x_234) ;  /* 0xfffffff400507947 */ /* 0x000fea000383ffff */
.L_x_206:
[----:B0-----:R0:W1:Y:S02]  /*a770*/  SYNCS.PHASECHK.TRANS64.TRYWAIT P0, [R6+URZ], R5 ;  /* 0x00000005060075a7 */ /* 0x001064000800017f */
[----:B-1----:R-:W-:Y:S05]  /*a780*/  @!P0 NANOSLEEP.SYNCS 0x989680 ;  /* 0x009896800000895d */ /* 0x002fea0003900000 */
[----:B------:R-:W1:Y:S02]  /*a790*/  @!P0 SYNCS.PHASECHK.TRANS64 P0, [R6+URZ], R5 ;  /* 0x00000005060085a7 */ /* 0x000e64000800007f */
[----:B-1----:R-:W-:Y:S05]  /*a7a0*/  @!P0 BRA `(.L_x_206) ;  /* 0xfffffffc00f08947 */ /* 0x002fea000383ffff */
[----:B------:R-:W-:Y:S05]  /*a7b0*/  BRA `(.L_x_235) ;  /* 0xfffffff400607947 */ /* 0x000fea000383ffff */
.L_x_207:
[----:B0-----:R0:W1:Y:S02]  /*a7c0*/  SYNCS.PHASECHK.TRANS64.TRYWAIT P0, [R9+URZ], R4 ;  /* 0x00000004090075a7 */ /* 0x001064000800017f */
[----:B-1----:R-:W-:Y:S05]  /*a7d0*/  @!P0 NANOSLEEP.SYNCS 0x989680 ;  /* 0x009896800000895d */ /* 0x002fea0003900000 */
[----:B------:R-:W1:Y:S02]  /*a7e0*/  @!P0 SYNCS.PHASECHK.TRANS64 P0, [R9+URZ], R4 ;  /* 0x00000004090085a7 */ /* 0x000e64000800007f */
[----:B-1----:R-:W-:Y:S05]  /*a7f0*/  @!P0 BRA `(.L_x_207) ;  /* 0xfffffffc00f08947 */ /* 0x002fea000383ffff */
[----:B------:R-:W-:Y:S05]  /*a800*/  BRA `(.L_x_236) ;  /* 0xfffffff400707947 */ /* 0x000fea000383ffff */
.L_x_208:
[----:B0-----:R0:W1:Y:S02]  /*a810*/  SYNCS.PHASECHK.TRANS64.TRYWAIT P0, [R6+URZ], R5 ;  /* 0x00000005060075a7 */ /* 0x001064000800017f */
[----:B-1----:R-:W-:Y:S05]  /*a820*/  @!P0 NANOSLEEP.SYNCS 0x989680 ;  /* 0x009896800000895d */ /* 0x002fea0003900000 */
[----:B------:R-:W1:Y:S02]  /*a830*/  @!P0 SYNCS.PHASECHK.TRANS64 P0, [R6+URZ], R5 ;  /* 0x00000005060085a7 */ /* 0x000e64000800007f */
[----:B-1----:R-:W-:Y:S05]  /*a840*/  @!P0 BRA `(.L_x_208) ;  /* 0xfffffffc00f08947 */ /* 0x002fea000383ffff */
[----:B------:R-:W-:Y:S05]  /*a850*/  BRA `(.L_x_237) ;  /* 0xfffffff400807947 */ /* 0x000fea000383ffff */
.L_x_209:
[----:B0-----:R0:W1:Y:S02]  /*a860*/  SYNCS.PHASECHK.TRANS64.TRYWAIT P0, [R9+URZ], R4 ;  /* 0x00000004090075a7 */ /* 0x001064000800017f */
[----:B-1----:R-:W-:Y:S05]  /*a870*/  @!P0 NANOSLEEP.SYNCS 0x989680 ;  /* 0x009896800000895d */ /* 0x002fea0003900000 */
[----:B------:R-:W1:Y:S02]  /*a880*/  @!P0 SYNCS.PHASECHK.TRANS64 P0, [R9+URZ], R4 ;  /* 0x00000004090085a7 */ /* 0x000e64000800007f */
[----:B-1----:R-:W-:Y:S05]  /*a890*/  @!P0 BRA `(.L_x_209) ;  /* 0xfffffffc00f08947 */ /* 0x002fea000383ffff */
[----:B------:R-:W-:Y:S05]  /*a8a0*/  BRA `(.L_x_238) ;  /* 0xfffffff400907947 */ /* 0x000fea000383ffff */
.L_x_210:
[----:B0-----:R0:W1:Y:S02]  /*a8b0*/  SYNCS.PHASECHK.TRANS64.TRYWAIT P0, [R6+URZ], R5 ;  /* 0x00000005060075a7 */ /* 0x001064000800017f */
[----:B-1----:R-:W-:Y:S05]  /*a8c0*/  @!P0 NANOSLEEP.SYNCS 0x989680 ;  /* 0x009896800000895d */ /* 0x002fea0003900000 */
[----:B------:R-:W1:Y:S02]  /*a8d0*/  @!P0 SYNCS.PHASECHK.TRANS64 P0, [R6+URZ], R5 ;  /* 0x00000005060085a7 */ /* 0x000e64000800007f */
[----:B-1----:R-:W-:Y:S05]  /*a8e0*/  @!P0 BRA `(.L_x_210) ;  /* 0xfffffffc00f08947 */ /* 0x002fea000383ffff */
[----:B------:R-:W-:Y:S05]  /*a8f0*/  BRA `(.L_x_239) ;  /* 0xfffffff400a07947 */ /* 0x000fea000383ffff */
.L_x_211:
[----:B0-----:R0:W1:Y:S02]  /*a900*/  SYNCS.PHASECHK.TRANS64.TRYWAIT P0, [R9+URZ], R4 ;  /* 0x00000004090075a7 */ /* 0x001064000800017f */
[----:B-1----:R-:W-:Y:S05]  /*a910*/  @!P0 NANOSLEEP.SYNCS 0x989680 ;  /* 0x009896800000895d */ /* 0x002fea0003900000 */
[----:B------:R-:W1:Y:S02]  /*a920*/  @!P0 SYNCS.PHASECHK.TRANS64 P0, [R9+URZ], R4 ;  /* 0x00000004090085a7 */ /* 0x000e64000800007f */
[----:B-1----:R-:W-:Y:S05]  /*a930*/  @!P0 BRA `(.L_x_211) ;  /* 0xfffffffc00f08947 */ /* 0x002fea000383ffff */
[----:B------:R-:W-:Y:S05]  /*a940*/  BRA `(.L_x_240) ;  /* 0xfffffff400b07947 */ /* 0x000fea000383ffff */
.L_x_212:
[----:B0-----:R0:W1:Y:S02]  /*a950*/  SYNCS.PHASECHK.TRANS64.TRYWAIT P0, [R6+URZ], R5 ;  /* 0x00000005060075a7 */ /* 0x001064000800017f */
[----:B-1----:R-:W-:Y:S05]  /*a960*/  @!P0 NANOSLEEP.SYNCS 0x989680 ;  /* 0x009896800000895d */ /* 0x002fea0003900000 */
[----:B------:R-:W1:Y:S02]  /*a970*/  @!P0 SYNCS.PHASECHK.TRANS64 P0, [R6+URZ], R5 ;  /* 0x00000005060085a7 */ /* 0x000e64000800007f */
[----:B-1----:R-:W-:Y:S05]  /*a980*/  @!P0 BRA `(.L_x_212) ;  /* 0xfffffffc00f08947 */ /* 0x002fea000383ffff */
[----:B------:R-:W-:Y:S05]  /*a990*/  BRA `(.L_x_241) ;  /* 0xfffffff400b87947 */ /* 0x000fea000383ffff */
.L_x_242:
[----:B------:R-:W-:-:S00]  /*a9a0*/  BRA `(.L_x_242) ;  /* 0xfffffffc00fc7947 */ /* 0x000fc0000383ffff */
[----:B------:R-:W-:-:S00]  /*a9b0*/  NOP ;  /* 0x0000000000007918 */ /* 0x000fc00000000000 */
        /* <DEDUP_REMOVED lines=12> */
.L_x_243:


//--------------------- .nv.shared._ZN7cutlass13device_kernelINS_4gemm6kernel13GemmUniversalIN4cute5tupleIJiiiiEEENS1_10collective13CollectiveMmaINS1_37MainloopSm90TmaGmmaWarpSpecializedFP8ILi22ENS5_IJNS4_1CILi1EEENSA_ILi8EEESB_EEENS1_35KernelTmaWarpSpecializedCooperativeEEENS5_IJNSA_ILi256EEENSA_ILi64EEENSA_ILi32EEEEEENS_12float_e5m2_tENS5_IJlSB_lEEESK_SL_NS4_8TiledMMAINS4_8MMA_AtomIJNS4_4SM904GMMA30MMA_64x64x32_F32E5M2E5M2_SS_TNILNSP_7ScaleInE1ELSR_1EEEEEENS4_6LayoutINS5_IJNSA_ILi2EEESB_SB_EEENS5_IJSB_NSA_ILi0EEESX_EEEEENS5_IJNS4_10UnderscoreES10_S10_EEEEENS4_23SM90_TMA_LOAD_MULTICASTENS4_14ComposedLayoutINS4_7SwizzleILi1ELi4ELi3EEENS4_18smem_ptr_flag_bitsILi8EEENSU_INS5_IJSC_SI_EEENS5_IJSI_SB_EEEEEEEvNS4_8identityENS4_13SM90_TMA_LOADES1C_vS1D_EENS_8epilogue10collective6detail29Sm90TmaWarpSpecializedAdapterINS1H_15DefaultEpilogueISK_SL_SL_NS1G_6thread17LinearCombinationISK_Li1EffLNS1L_9ScaleType4KindE0ELNS_15FloatRoundStyleE2ESK_EENS1_15EpilogueDefaultEEEEEvvEEEEvNT_6ParamsE --------------------------
	.section	.nv.shared._ZN7cutlass13device_kernelINS_4gemm6kernel13GemmUniversalIN4cute5tupleIJiiiiEEENS1_10collective13CollectiveMmaINS1_37MainloopSm90TmaGmmaWarpSpecializedFP8ILi22ENS5_IJNS4_1CILi1EEENSA_ILi8EEESB_EEENS1_35KernelTmaWarpSpecializedCooperativeEEENS5_IJNSA_ILi256EEENSA_ILi64EEENSA_ILi32EEEEEENS_12float_e5m2_tENS5_IJlSB_lEEESK_SL_NS4_8TiledMMAINS4_8MMA_AtomIJNS4_4SM904GMMA30MMA_64x64x32_F32E5M2E5M2_SS_TNILNSP_7ScaleInE1ELSR_1EEEEEENS4_6LayoutINS5_IJNSA_ILi2EEESB_SB_EEENS5_IJSB_NSA_ILi0EEESX_EEEEENS5_IJNS4_10UnderscoreES10_S10_EEEEENS4_23SM90_TMA_LOAD_MULTICASTENS4_14ComposedLayoutINS4_7SwizzleILi1ELi4ELi3EEENS4_18smem_ptr_flag_bitsILi8EEENSU_INS5_IJSC_SI_EEENS5_IJSI_SB_EEEEEEEvNS4_8identityENS4_13SM90_TMA_LOADES1C_vS1D_EENS_8epilogue10collective6detail29Sm90TmaWarpSpecializedAdapterINS1H_15DefaultEpilogueISK_SL_SL_NS1G_6thread17LinearCombinationISK_Li1EffLNS1L_9ScaleType4KindE0ELNS_15FloatRoundStyleE2ESK_EENS1_15EpilogueDefaultEEEEEvvEEEEvNT_6ParamsE,"aw",@nobits
	.sectionflags	@""
	.align	16
	.zero		1024


//--------------------- .nv.shared.reserved.0     --------------------------
	.section	.nv.shared.reserved.0,"aw",@nobits
	.weak		__nv_reservedSMEM_offset_0_alias
	.size		__nv_reservedSMEM_offset_0_alias, 0, 0
	.other		__nv_reservedSMEM_offset_0_alias,@"STO_CUDA_RESERVED_SHARED STV_DEFAULT"
__nv_reservedSMEM_offset_0_alias:
	.zero		0


//--------------------- .nv.global                --------------------------
	.section	.nv.global,"aw",@nobits
.nv.global:
	.type		_ZN40_INTERNAL_c39656ec_4_k_cu_c614a7a2_291814cute1_E,@object
	.size		_ZN40_INTERNAL_c39656ec_4_k_cu_c614a7a2_291814cute1_E,(_ZN40_INTERNAL_c39656ec_4_k_cu_c614a7a2_291814cuda3std3__45__cpo6cbeginE - _ZN40_INTERNAL_c39656ec_4_k_cu_c614a7a2_291814cute1_E)
_ZN40_INTERNAL_c39656ec_4_k_cu_c614a7a2_291814cute1_E:
	.zero		1
	.type		_ZN40_INTERNAL_c39656ec_4_k_cu_c614a7a2_291814cuda3std3__45__cpo6cbeginE,@object
	.size		_ZN40_INTERNAL_c39656ec_4_k_cu_c614a7a2_291814cuda3std3__45__cpo6cbeginE,(_ZN40_INTERNAL_c39656ec_4_k_cu_c614a7a2_291814cuda3std3__48in_placeE - _ZN40_INTERNAL_c39656ec_4_k_cu_c614a7a2_291814cuda3std3__45__cpo6cbeginE)
_ZN40_INTERNAL_c39656ec_4_k_cu_c614a7a2_291814cuda3std3__45__cpo6cbeginE:
	.zero		1
	.type		_ZN40_INTERNAL_c39656ec_4_k_cu_c614a7a2_291814cuda3std3__48in_placeE,@object
	.size		_ZN40_INTERNAL_c39656ec_4_k_cu_c614a7a2_291814cuda3std3__48in_placeE,(_ZN40_INTERNAL_c39656ec_4_k_cu_c614a7a2_291814cuda3std6ranges3__45__cpo9iter_moveE - _ZN40_INTERNAL_c39656ec_4_k_cu_c614a7a2_291814cuda3std3__48in_placeE)
_ZN40_INTERNAL_c39656ec_4_k_cu_c614a7a2_291814cuda3std3__48in_placeE:
	.zero		1
	.type		_ZN40_INTERNAL_c39656ec_4_k_cu_c614a7a2_291814cuda3std6ranges3__45__cpo9iter_moveE,@object
	.size		_ZN40_INTERNAL_c39656ec_4_k_cu_c614a7a2_291814cuda3std6ranges3__45__cpo9iter_moveE,(_ZN40_INTERNAL_c39656ec_4_k_cu_c614a7a2_291814cuda3std3__45__cpo5beginE - _ZN40_INTERNAL_c39656ec_4_k_cu_c614a7a2_291814cuda3std6ranges3__45__cpo9iter_moveE)
_ZN40_INTERNAL_c39656ec_4_k_cu_c614a7a2_291814cuda3std6ranges3__45__cpo9iter_moveE:
	.zero		1
	.type		_ZN40_INTERNAL_c39656ec_4_k_cu_c614a7a2_291814cuda3std3__45__cpo5beginE,@object
	.size		_ZN40_INTERNAL_c39656ec_4_k_cu_c614a7a2_291814cuda3std3__45__cpo5beginE,(_ZN40_INTERNAL_c39656ec_4_k_cu_c614a7a2_291814cuda3std3__442_GLOBAL__N__c39656ec_4_k_cu_c614a7a2_291816ignoreE - _ZN40_INTERNAL_c39656ec_4_k_cu_c614a7a2_291814cuda3std3__45__cpo5beginE)
_ZN40_INTERNAL_c39656ec_4_k_cu_c614a7a2_291814cuda3std3__45__cpo5beginE:
	.zero		1
	.type		_ZN40_INTERNAL_c39656ec_4_k_cu_c614a7a2_291814cuda3std3__442_GLOBAL__N__c39656ec_4_k_cu_c614a7a2_291816ignoreE,@object
	.size		_ZN40_INTERNAL_c39656ec_4_k_cu_c614a7a2_291814cuda3std3__442_GLOBAL__N__c39656ec_4_k_cu_c614a7a2_291816ignoreE,(_ZN40_INTERNAL_c39656ec_4_k_cu_c614a7a2_291814cute7productE - _ZN40_INTERNAL_c39656ec_4_k_cu_c614a7a2_291814cuda3std3__442_GLOBAL__N__c39656ec_4_k_cu_c614a7a2_291816ignoreE)
_ZN40_INTERNAL_c39656ec_4_k_cu_c614a7a2_291814cuda3std3__442_GLOBAL__N__c39656ec_4_k_cu_c614a7a2_291816ignoreE:
	.zero		1
	.type		_ZN40_INTERNAL_c39656ec_4_k_cu_c614a7a2_291814cute7productE,@object
	.size		_ZN40_INTERNAL_c39656ec_4_k_cu_c614a7a2_291814cute7productE,(_ZN40_INTERNAL_c39656ec_4_k_cu_c614a7a2_291814cuda3std3__45__cpo3endE - _ZN40_INTERNAL_c39656ec_4_k_cu_c614a7a2_291814cute7productE)
_ZN40_INTERNAL_c39656ec_4_k_cu_c614a7a2_291814cute7productE:
	.zero		1
	.type		_ZN40_INTERNAL_c39656ec_4_k_cu_c614a7a2_291814cuda3std3__45__cpo3endE,@object
	.size		_ZN40_INTERNAL_c39656ec_4_k_cu_c614a7a2_291814cuda3std3__45__cpo3endE,(_ZN40_INTERNAL_c39656ec_4_k_cu_c614a7a2_291814cuda3std3__419piecewise_constructE - _ZN40_INTERNAL_c39656ec_4_k_cu_c614a7a2_291814cuda3std3__45__cpo3endE)
_ZN40_INTERNAL_c39656ec_4_k_cu_c614a7a2_291814cuda3std3__45__cpo3endE:
	.zero		1
	.type		_ZN40_INTERNAL_c39656ec_4_k_cu_c614a7a2_291814cuda3std3__419piecewise_constructE,@object
	.size		_ZN40_INTERNAL_c39656ec_4_k_cu_c614a7a2_291814cuda3std3__419piecewise_constructE,(_ZN40_INTERNAL_c39656ec_4_k_cu_c614a7a2_291814cuda3std3__45__cpo4cendE - _ZN40_INTERNAL_c39656ec_4_k_cu_c614a7a2_291814cuda3std3__419piecewise_constructE)
_ZN40_INTERNAL_c39656ec_4_k_cu_c614a7a2_291814cuda3std3__419piecewise_constructE:
	.zero		1
	.type		_ZN40_INTERNAL_c39656ec_4_k_cu_c614a7a2_291814cuda3std3__45__cpo4cendE,@object
	.size		_ZN40_INTERNAL_c39656ec_4_k_cu_c614a7a2_291814cuda3std3__45__cpo4cendE,(_ZN40_INTERNAL_c39656ec_4_k_cu_c614a7a2_291814cuda3std6ranges3__45__cpo4swapE - _ZN40_INTERNAL_c39656ec_4_k_cu_c614a7a2_291814cuda3std3__45__cpo4cendE)
_ZN40_INTERNAL_c39656ec_4_k_cu_c614a7a2_291814cuda3std3__45__cpo4cendE:
	.zero		1
	.type		_ZN40_INTERNAL_c39656ec_4_k_cu_c614a7a2_291814cuda3std6ranges3__45__cpo4swapE,@object
	.size		_ZN40_INTERNAL_c39656ec_4_k_cu_c614a7a2_291814cuda3std6ranges3__45__cpo4swapE,(.L_7 - _ZN40_INTERNAL_c39656ec_4_k_cu_c614a7a2_291814cuda3std6ranges3__45__cpo4swapE)
_ZN40_INTERNAL_c39656ec_4_k_cu_c614a7a2_291814cuda3std6ranges3__45__cpo4swapE:
	.zero		1
.L_7:


//--------------------- .nv.constant0._ZN7cutlass13device_kernelINS_4gemm6kernel13GemmUniversalIN4cute5tupleIJiiiiEEENS1_10collective13CollectiveMmaINS1_37MainloopSm90TmaGmmaWarpSpecializedFP8ILi22ENS5_IJNS4_1CILi1EEENSA_ILi8EEESB_EEENS1_35KernelTmaWarpSpecializedCooperativeEEENS5_IJNSA_ILi256EEENSA_ILi64EEENSA_ILi32EEEEEENS_12float_e5m2_tENS5_IJlSB_lEEESK_SL_NS4_8TiledMMAINS4_8MMA_AtomIJNS4_4SM904GMMA30MMA_64x64x32_F32E5M2E5M2_SS_TNILNSP_7ScaleInE1ELSR_1EEEEEENS4_6LayoutINS5_IJNSA_ILi2EEESB_SB_EEENS5_IJSB_NSA_ILi0EEESX_EEEEENS5_IJNS4_10UnderscoreES10_S10_EEEEENS4_23SM90_TMA_LOAD_MULTICASTENS4_14ComposedLayoutINS4_7SwizzleILi1ELi4ELi3EEENS4_18smem_ptr_flag_bitsILi8EEENSU_INS5_IJSC_SI_EEENS5_IJSI_SB_EEEEEEEvNS4_8identityENS4_13SM90_TMA_LOADES1C_vS1D_EENS_8epilogue10collective6detail29Sm90TmaWarpSpecializedAdapterINS1H_15DefaultEpilogueISK_SL_SL_NS1G_6thread17LinearCombinationISK_Li1EffLNS1L_9ScaleType4KindE0ELNS_15FloatRoundStyleE2ESK_EENS1_15EpilogueDefaultEEEEEvvEEEEvNT_6ParamsE --------------------------
	.section	.nv.constant0._ZN7cutlass13device_kernelINS_4gemm6kernel13GemmUniversalIN4cute5tupleIJiiiiEEENS1_10collective13CollectiveMmaINS1_37MainloopSm90TmaGmmaWarpSpecializedFP8ILi22ENS5_IJNS4_1CILi1EEENSA_ILi8EEESB_EEENS1_35KernelTmaWarpSpecializedCooperativeEEENS5_IJNSA_ILi256EEENSA_ILi64EEENSA_ILi32EEEEEENS_12float_e5m2_tENS5_IJlSB_lEEESK_SL_NS4_8TiledMMAINS4_8MMA_AtomIJNS4_4SM904GMMA30MMA_64x64x32_F32E5M2E5M2_SS_TNILNSP_7ScaleInE1ELSR_1EEEEEENS4_6LayoutINS5_IJNSA_ILi2EEESB_SB_EEENS5_IJSB_NSA_ILi0EEESX_EEEEENS5_IJNS4_10UnderscoreES10_S10_EEEEENS4_23SM90_TMA_LOAD_MULTICASTENS4_14ComposedLayoutINS4_7SwizzleILi1ELi4ELi3EEENS4_18smem_ptr_flag_bitsILi8EEENSU_INS5_IJSC_SI_EEENS5_IJSI_SB_EEEEEEEvNS4_8identityENS4_13SM90_TMA_LOADES1C_vS1D_EENS_8epilogue10collective6detail29Sm90TmaWarpSpecializedAdapterINS1H_15DefaultEpilogueISK_SL_SL_NS1G_6thread17LinearCombinationISK_Li1EffLNS1L_9ScaleType4KindE0ELNS_15FloatRoundStyleE2ESK_EENS1_15EpilogueDefaultEEEEEvvEEEEvNT_6ParamsE,"a",@progbits
	.sectionflags	@""
	.align	4
.nv.constant0._ZN7cutlass13device_kernelINS_4gemm6kernel13GemmUniversalIN4cute5tupleIJiiiiEEENS1_10collective13CollectiveMmaINS1_37MainloopSm90TmaGmmaWarpSpecializedFP8ILi22ENS5_IJNS4_1CILi1EEENSA_ILi8EEESB_EEENS1_35KernelTmaWarpSpecializedCooperativeEEENS5_IJNSA_ILi256EEENSA_ILi64EEENSA_ILi32EEEEEENS_12float_e5m2_tENS5_IJlSB_lEEESK_SL_NS4_8TiledMMAINS4_8MMA_AtomIJNS4_4SM904GMMA30MMA_64x64x32_F32E5M2E5M2_SS_TNILNSP_7ScaleInE1ELSR_1EEEEEENS4_6LayoutINS5_IJNSA_ILi2EEESB_SB_EEENS5_IJSB_NSA_ILi0EEESX_EEEEENS5_IJNS4_10UnderscoreES10_S10_EEEEENS4_23SM90_TMA_LOAD_MULTICASTENS4_14ComposedLayoutINS4_7SwizzleILi1ELi4ELi3EEENS4_18smem_ptr_flag_bitsILi8EEENSU_INS5_IJSC_SI_EEENS5_IJSI_SB_EEEEEEEvNS4_8identityENS4_13SM90_TMA_LOADES1C_vS1D_EENS_8epilogue10collective6detail29Sm90TmaWarpSpecializedAdapterINS1H_15DefaultEpilogueISK_SL_SL_NS1G_6thread17LinearCombinationISK_Li1EffLNS1L_9ScaleType4KindE0ELNS_15FloatRoundStyleE2ESK_EENS1_15EpilogueDefaultEEEEEvvEEEEvNT_6ParamsE:
	.zero		1664


//--------------------- SYMBOLS --------------------------

	.type		.nv.reservedSmem.offset0,@object
	.size		.nv.reservedSmem.offset0,0x4
